//
// Generated by NVIDIA NVVM Compiler
//
// Compiler Build ID: CL-36424714
// Cuda compilation tools, release 13.0, V13.0.88
// Based on NVVM 20.0.0
//

.version 9.0
.target sm_100
.address_size 64

	// .globl	_ZN3cpm10microbench20iadd3_latency_kernelEPmi

.visible .entry _ZN3cpm10microbench20iadd3_latency_kernelEPmi(
	.param .u64 .ptr .align 1 _ZN3cpm10microbench20iadd3_latency_kernelEPmi_param_0,
	.param .u32 _ZN3cpm10microbench20iadd3_latency_kernelEPmi_param_1
)
{
	.reg .pred 	%p<7>;
	.reg .b32 	%r<14>;
	.reg .b64 	%rd<8>;

	ld.param.u64 	%rd2, [_ZN3cpm10microbench20iadd3_latency_kernelEPmi_param_0];
	ld.param.u32 	%r6, [_ZN3cpm10microbench20iadd3_latency_kernelEPmi_param_1];
	// begin inline asm
	mov.u64 %rd3, %clock64;
	// end inline asm
	setp.lt.s32 	%p4, %r6, 1;
	mov.pred 	%p6, 0;
	@%p4 bra 	$L__BB0_4;
	neg.s32 	%r12, %r6;
	mov.b32 	%r13, 1;
$L__BB0_2:
	.pragma "nounroll";
	mov.b32 	%r10, 1;
	// begin inline asm
	add.s32 %r13, %r13, %r10;
	add.s32 %r13, %r13, %r10;
	// end inline asm
	add.s32 	%r12, %r12, 1;
	setp.ne.s32 	%p5, %r12, 0;
	@%p5 bra 	$L__BB0_2;
	setp.lt.s32 	%p6, %r13, 0;
$L__BB0_4:
	cvta.to.global.u64 	%rd5, %rd2;
	// begin inline asm
	mov.u64 %rd4, %clock64;
	// end inline asm
	sub.s64 	%rd6, %rd4, %rd3;
	selp.b64 	%rd7, 0, %rd6, %p6;
	st.global.u64 	[%rd5], %rd7;
	ret;

}
	// .globl	_ZN3cpm10microbench23iadd3_throughput_kernelEPmi
.visible .entry _ZN3cpm10microbench23iadd3_throughput_kernelEPmi(
	.param .u64 .ptr .align 1 _ZN3cpm10microbench23iadd3_throughput_kernelEPmi_param_0,
	.param .u32 _ZN3cpm10microbench23iadd3_throughput_kernelEPmi_param_1
)
{
	.reg .pred 	%p<4>;
	.reg .b32 	%r<101>;
	.reg .b64 	%rd<8>;

	ld.param.u64 	%rd2, [_ZN3cpm10microbench23iadd3_throughput_kernelEPmi_param_0];
	ld.param.u32 	%r28, [_ZN3cpm10microbench23iadd3_throughput_kernelEPmi_param_1];
	// begin inline asm
	mov.u64 %rd3, %clock64;
	// end inline asm
	setp.lt.s32 	%p1, %r28, 1;
	mov.b32 	%r100, 7;
	mov.b32 	%r99, 6;
	mov.b32 	%r98, 5;
	mov.b32 	%r97, 0;
	mov.b32 	%r96, 1;
	mov.b32 	%r95, 2;
	mov.b32 	%r94, 3;
	mov.b32 	%r93, 4;
	@%p1 bra 	$L__BB1_3;
	neg.s32 	%r84, %r28;
	mov.b32 	%r93, 4;
	mov.b32 	%r94, 3;
	mov.b32 	%r95, 2;
	mov.b32 	%r96, 1;
	mov.b32 	%r97, 0;
	mov.b32 	%r98, 5;
	mov.b32 	%r99, 6;
	mov.b32 	%r100, 7;
$L__BB1_2:
	.pragma "nounroll";
	mov.b32 	%r75, 1;
	// begin inline asm
	add.s32 %r97, %r97, %r75; add.s32 %r97, %r97, %r75;
	// end inline asm
	// begin inline asm
	add.s32 %r96, %r96, %r75; add.s32 %r96, %r96, %r75;
	// end inline asm
	// begin inline asm
	add.s32 %r95, %r95, %r75; add.s32 %r95, %r95, %r75;
	// end inline asm
	// begin inline asm
	add.s32 %r94, %r94, %r75; add.s32 %r94, %r94, %r75;
	// end inline asm
	// begin inline asm
	add.s32 %r93, %r93, %r75; add.s32 %r93, %r93, %r75;
	// end inline asm
	// begin inline asm
	add.s32 %r98, %r98, %r75; add.s32 %r98, %r98, %r75;
	// end inline asm
	// begin inline asm
	add.s32 %r99, %r99, %r75; add.s32 %r99, %r99, %r75;
	// end inline asm
	// begin inline asm
	add.s32 %r100, %r100, %r75; add.s32 %r100, %r100, %r75;
	// end inline asm
	add.s32 	%r84, %r84, 1;
	setp.ne.s32 	%p2, %r84, 0;
	@%p2 bra 	$L__BB1_2;
$L__BB1_3:
	cvta.to.global.u64 	%rd5, %rd2;
	// begin inline asm
	mov.u64 %rd4, %clock64;
	// end inline asm
	add.s32 	%r77, %r94, %r93;
	add.s32 	%r78, %r77, %r95;
	add.s32 	%r79, %r78, %r96;
	add.s32 	%r80, %r79, %r97;
	add.s32 	%r81, %r80, %r98;
	add.s32 	%r82, %r81, %r99;
	add.s32 	%r83, %r82, %r100;
	sub.s64 	%rd6, %rd4, %rd3;
	setp.lt.s32 	%p3, %r83, 0;
	selp.b64 	%rd7, 0, %rd6, %p3;
	st.global.u64 	[%rd5], %rd7;
	ret;

}
	// .globl	_ZN3cpm10microbench19lop3_latency_kernelEPmi
.visible .entry _ZN3cpm10microbench19lop3_latency_kernelEPmi(
	.param .u64 .ptr .align 1 _ZN3cpm10microbench19lop3_latency_kernelEPmi_param_0,
	.param .u32 _ZN3cpm10microbench19lop3_latency_kernelEPmi_param_1
)
{
	.reg .pred 	%p<7>;
	.reg .b32 	%r<14>;
	.reg .b64 	%rd<8>;

	ld.param.u64 	%rd2, [_ZN3cpm10microbench19lop3_latency_kernelEPmi_param_0];
	ld.param.u32 	%r6, [_ZN3cpm10microbench19lop3_latency_kernelEPmi_param_1];
	// begin inline asm
	mov.u64 %rd3, %clock64;
	// end inline asm
	setp.lt.s32 	%p4, %r6, 1;
	mov.pred 	%p6, 0;
	@%p4 bra 	$L__BB2_4;
	neg.s32 	%r12, %r6;
	mov.b32 	%r13, -1;
$L__BB2_2:
	.pragma "nounroll";
	mov.b32 	%r9, -1431655766;
	mov.b32 	%r10, 1431655765;
	// begin inline asm
	lop3.b32 %r13, %r13, %r9, %r10, 0x96;
	// end inline asm
	add.s32 	%r12, %r12, 1;
	setp.ne.s32 	%p5, %r12, 0;
	@%p5 bra 	$L__BB2_2;
	setp.eq.s32 	%p6, %r13, 0;
$L__BB2_4:
	cvta.to.global.u64 	%rd5, %rd2;
	// begin inline asm
	mov.u64 %rd4, %clock64;
	// end inline asm
	sub.s64 	%rd6, %rd4, %rd3;
	selp.b64 	%rd7, 0, %rd6, %p6;
	st.global.u64 	[%rd5], %rd7;
	ret;

}
	// .globl	_ZN3cpm10microbench22lop3_throughput_kernelEPmi
.visible .entry _ZN3cpm10microbench22lop3_throughput_kernelEPmi(
	.param .u64 .ptr .align 1 _ZN3cpm10microbench22lop3_throughput_kernelEPmi_param_0,
	.param .u32 _ZN3cpm10microbench22lop3_throughput_kernelEPmi_param_1
)
{
	.reg .pred 	%p<4>;
	.reg .b32 	%r<101>;
	.reg .b64 	%rd<8>;

	ld.param.u64 	%rd2, [_ZN3cpm10microbench22lop3_throughput_kernelEPmi_param_0];
	ld.param.u32 	%r28, [_ZN3cpm10microbench22lop3_throughput_kernelEPmi_param_1];
	// begin inline asm
	mov.u64 %rd3, %clock64;
	// end inline asm
	setp.lt.s32 	%p1, %r28, 1;
	mov.b32 	%r100, 7;
	mov.b32 	%r99, 6;
	mov.b32 	%r98, 5;
	mov.b32 	%r97, 0;
	mov.b32 	%r96, 1;
	mov.b32 	%r95, 2;
	mov.b32 	%r94, 3;
	mov.b32 	%r93, 4;
	@%p1 bra 	$L__BB3_3;
	neg.s32 	%r84, %r28;
	mov.b32 	%r93, 4;
	mov.b32 	%r94, 3;
	mov.b32 	%r95, 2;
	mov.b32 	%r96, 1;
	mov.b32 	%r97, 0;
	mov.b32 	%r98, 5;
	mov.b32 	%r99, 6;
	mov.b32 	%r100, 7;
$L__BB3_2:
	.pragma "nounroll";
	mov.b32 	%r74, -1431655766;
	mov.b32 	%r75, 1431655765;
	// begin inline asm
	lop3.b32 %r97, %r97, %r74, %r75, 0x96;
	// end inline asm
	// begin inline asm
	lop3.b32 %r96, %r96, %r74, %r75, 0x96;
	// end inline asm
	// begin inline asm
	lop3.b32 %r95, %r95, %r74, %r75, 0x96;
	// end inline asm
	// begin inline asm
	lop3.b32 %r94, %r94, %r74, %r75, 0x96;
	// end inline asm
	// begin inline asm
	lop3.b32 %r93, %r93, %r74, %r75, 0x96;
	// end inline asm
	// begin inline asm
	lop3.b32 %r98, %r98, %r74, %r75, 0x96;
	// end inline asm
	// begin inline asm
	lop3.b32 %r99, %r99, %r74, %r75, 0x96;
	// end inline asm
	// begin inline asm
	lop3.b32 %r100, %r100, %r74, %r75, 0x96;
	// end inline asm
	add.s32 	%r84, %r84, 1;
	setp.ne.s32 	%p2, %r84, 0;
	@%p2 bra 	$L__BB3_2;
$L__BB3_3:
	cvta.to.global.u64 	%rd5, %rd2;
	// begin inline asm
	mov.u64 %rd4, %clock64;
	// end inline asm
	add.s32 	%r77, %r94, %r93;
	add.s32 	%r78, %r77, %r95;
	add.s32 	%r79, %r78, %r96;
	add.s32 	%r80, %r79, %r97;
	add.s32 	%r81, %r80, %r98;
	add.s32 	%r82, %r81, %r99;
	sub.s64 	%rd6, %rd4, %rd3;
	neg.s32 	%r83, %r100;
	setp.eq.s32 	%p3, %r82, %r83;
	selp.b64 	%rd7, 0, %rd6, %p3;
	st.global.u64 	[%rd5], %rd7;
	ret;

}
	// .globl	_ZN3cpm10microbench18sel_latency_kernelEPmi
.visible .entry _ZN3cpm10microbench18sel_latency_kernelEPmi(
	.param .u64 .ptr .align 1 _ZN3cpm10microbench18sel_latency_kernelEPmi_param_0,
	.param .u32 _ZN3cpm10microbench18sel_latency_kernelEPmi_param_1
)
{
	.reg .b64 	%rd<6>;

	ld.param.u64 	%rd3, [_ZN3cpm10microbench18sel_latency_kernelEPmi_param_0];
	// begin inline asm
	mov.u64 %rd1, %clock64;
	// end inline asm
	cvta.to.global.u64 	%rd4, %rd3;
	// begin inline asm
	mov.u64 %rd2, %clock64;
	// end inline asm
	sub.s64 	%rd5, %rd2, %rd1;
	st.global.u64 	[%rd4], %rd5;
	ret;

}
	// .globl	_ZN3cpm10microbench21sel_throughput_kernelEPmi
.visible .entry _ZN3cpm10microbench21sel_throughput_kernelEPmi(
	.param .u64 .ptr .align 1 _ZN3cpm10microbench21sel_throughput_kernelEPmi_param_0,
	.param .u32 _ZN3cpm10microbench21sel_throughput_kernelEPmi_param_1
)
{
	.reg .b64 	%rd<6>;

	ld.param.u64 	%rd3, [_ZN3cpm10microbench21sel_throughput_kernelEPmi_param_0];
	// begin inline asm
	mov.u64 %rd1, %clock64;
	// end inline asm
	cvta.to.global.u64 	%rd4, %rd3;
	// begin inline asm
	mov.u64 %rd2, %clock64;
	// end inline asm
	sub.s64 	%rd5, %rd2, %rd1;
	st.global.u64 	[%rd4], %rd5;
	ret;

}
	// .globl	_ZN3cpm10microbench19shfl_latency_kernelEPmi
.visible .entry _ZN3cpm10microbench19shfl_latency_kernelEPmi(
	.param .u64 .ptr .align 1 _ZN3cpm10microbench19shfl_latency_kernelEPmi_param_0,
	.param .u32 _ZN3cpm10microbench19shfl_latency_kernelEPmi_param_1
)
{
	.reg .pred 	%p<9>;
	.reg .b32 	%r<14>;
	.reg .b64 	%rd<9>;

	ld.param.u64 	%rd3, [_ZN3cpm10microbench19shfl_latency_kernelEPmi_param_0];
	ld.param.u32 	%r8, [_ZN3cpm10microbench19shfl_latency_kernelEPmi_param_1];
	mov.u32 	%r1, %tid.x;
	// begin inline asm
	mov.u64 %rd4, %clock64;
	// end inline asm
	setp.lt.s32 	%p4, %r8, 1;
	mov.pred 	%p8, 0;
	@%p4 bra 	$L__BB6_4;
	and.b32  	%r13, %r1, 31;
	neg.s32 	%r12, %r8;
$L__BB6_2:
	.pragma "nounroll";
	mov.b32 	%r10, -1;
	// begin inline asm
	shfl.sync.idx.b32 %r13, %r13, 0, 0x1F, %r10;
	// end inline asm
	add.s32 	%r12, %r12, 1;
	setp.ne.s32 	%p5, %r12, 0;
	@%p5 bra 	$L__BB6_2;
	setp.lt.s32 	%p8, %r13, 0;
$L__BB6_4:
	// begin inline asm
	mov.u64 %rd5, %clock64;
	// end inline asm
	setp.ne.s32 	%p6, %r1, 0;
	setp.eq.s32 	%p7, %r1, 0;
	sub.s64 	%rd6, %rd5, %rd4;
	selp.b64 	%rd7, 0, %rd6, %p8;
	selp.b64 	%rd2, %rd7, %rd6, %p7;
	@%p6 bra 	$L__BB6_6;
	cvta.to.global.u64 	%rd8, %rd3;
	st.global.u64 	[%rd8], %rd2;
$L__BB6_6:
	ret;

}
	// .globl	_ZN3cpm10microbench22shfl_throughput_kernelEPmi
.visible .entry _ZN3cpm10microbench22shfl_throughput_kernelEPmi(
	.param .u64 .ptr .align 1 _ZN3cpm10microbench22shfl_throughput_kernelEPmi_param_0,
	.param .u32 _ZN3cpm10microbench22shfl_throughput_kernelEPmi_param_1
)
{
	.reg .pred 	%p<5>;
	.reg .b32 	%r<49>;
	.reg .b64 	%rd<9>;

	ld.param.u64 	%rd3, [_ZN3cpm10microbench22shfl_throughput_kernelEPmi_param_0];
	ld.param.u32 	%r21, [_ZN3cpm10microbench22shfl_throughput_kernelEPmi_param_1];
	mov.u32 	%r1, %tid.x;
	and.b32  	%r45, %r1, 31;
	add.s32 	%r22, %r1, 1;
	and.b32  	%r46, %r22, 31;
	add.s32 	%r23, %r1, 2;
	and.b32  	%r47, %r23, 31;
	add.s32 	%r24, %r1, 3;
	and.b32  	%r48, %r24, 31;
	// begin inline asm
	mov.u64 %rd4, %clock64;
	// end inline asm
	setp.lt.s32 	%p1, %r21, 1;
	@%p1 bra 	$L__BB7_3;
	neg.s32 	%r40, %r21;
$L__BB7_2:
	.pragma "nounroll";
	mov.b32 	%r35, -1;
	// begin inline asm
	shfl.sync.idx.b32 %r45, %r45, 0, 0x1F, %r35;
	// end inline asm
	// begin inline asm
	shfl.sync.idx.b32 %r46, %r46, 1, 0x1F, %r35;
	// end inline asm
	// begin inline asm
	shfl.sync.idx.b32 %r47, %r47, 2, 0x1F, %r35;
	// end inline asm
	// begin inline asm
	shfl.sync.idx.b32 %r48, %r48, 3, 0x1F, %r35;
	// end inline asm
	add.s32 	%r40, %r40, 1;
	setp.ne.s32 	%p2, %r40, 0;
	@%p2 bra 	$L__BB7_2;
$L__BB7_3:
	// begin inline asm
	mov.u64 %rd5, %clock64;
	// end inline asm
	setp.ne.s32 	%p3, %r1, 0;
	@%p3 bra 	$L__BB7_5;
	add.s32 	%r37, %r46, %r45;
	add.s32 	%r38, %r37, %r47;
	add.s32 	%r39, %r38, %r48;
	sub.s64 	%rd6, %rd5, %rd4;
	setp.lt.s32 	%p4, %r39, 0;
	selp.b64 	%rd7, 0, %rd6, %p4;
	cvta.to.global.u64 	%rd8, %rd3;
	st.global.u64 	[%rd8], %rd7;
$L__BB7_5:
	ret;

}


// ===== COMPILED SASS (sm_100) =====

	.target	sm_100

	.elftype	@"ET_EXEC"


//--------------------- .note.nv.tkinfo           --------------------------
	.section	.note.nv.tkinfo,"",@"SHT_NOTE"
	.sectionflags	@"SHF_NOTE_NV_TKINFO"
	.tkinfo
        /*0018*/ 	.word	0x00000002
        /*0030*/ 	.string	""
        /*0030*/ 	.string	"ptxas"
        /*0030*/ 	.string	"Cuda compilation tools, release 13.0, V13.0.88"
        /*0030*/ 	.string	"Build cuda_13.0.r13.0/compiler.36424714_0"
        /*0030*/ 	.string	"-arch sm_100 -m 64 "



//--------------------- .note.nv.cuinfo           --------------------------
	.section	.note.nv.cuinfo,"",@"SHT_NOTE"
	.sectionflags	@"SHF_NOTE_NV_CUINFO"
        /*0018*/ 	.short	0x0002
        /*001a*/ 	.short	0x0064
        /*001c*/ 	.short	0x0082
	.zero		2


//--------------------- .nv.info                  --------------------------
	.section	.nv.info,"",@"SHT_CUDA_INFO"
	.align	4


	//----- nvinfo : EIATTR_REGCOUNT
	.align		4
        /*0000*/ 	.byte	0x04, 0x2f
        /*0002*/ 	.short	(.L_1 - .L_0)
	.align		4
.L_0:
        /*0004*/ 	.word	index@(_ZN3cpm10microbench20iadd3_latency_kernelEPmi)
        /*0008*/ 	.word	0x0000000a


	//----- nvinfo : EIATTR_FRAME_SIZE
	.align		4
.L_1:
        /*000c*/ 	.byte	0x04, 0x11
        /*000e*/ 	.short	(.L_3 - .L_2)
	.align		4
.L_2:
        /*0010*/ 	.word	index@(_ZN3cpm10microbench20iadd3_latency_kernelEPmi)
        /*0014*/ 	.word	0x00000000


	//----- nvinfo : EIATTR_REGCOUNT
	.align		4
.L_3:
        /*0018*/ 	.byte	0x04, 0x2f
        /*001a*/ 	.short	(.L_5 - .L_4)
	.align		4
.L_4:
        /*001c*/ 	.word	index@(_ZN3cpm10microbench23iadd3_throughput_kernelEPmi)
        /*0020*/ 	.word	0x0000000a


	//----- nvinfo : EIATTR_FRAME_SIZE
	.align		4
.L_5:
        /*0024*/ 	.byte	0x04, 0x11
        /*0026*/ 	.short	(.L_7 - .L_6)
	.align		4
.L_6:
        /*0028*/ 	.word	index@(_ZN3cpm10microbench23iadd3_throughput_kernelEPmi)
        /*002c*/ 	.word	0x00000000


	//----- nvinfo : EIATTR_REGCOUNT
	.align		4
.L_7:
        /*0030*/ 	.byte	0x04, 0x2f
        /*0032*/ 	.short	(.L_9 - .L_8)
	.align		4
.L_8:
        /*0034*/ 	.word	index@(_ZN3cpm10microbench19lop3_latency_kernelEPmi)
        /*0038*/ 	.word	0x0000000a


	//----- nvinfo : EIATTR_FRAME_SIZE
	.align		4
.L_9:
        /*003c*/ 	.byte	0x04, 0x11
        /*003e*/ 	.short	(.L_11 - .L_10)
	.align		4
.L_10:
        /*0040*/ 	.word	index@(_ZN3cpm10microbench19lop3_latency_kernelEPmi)
        /*0044*/ 	.word	0x00000000


	//----- nvinfo : EIATTR_REGCOUNT
	.align		4
.L_11:
        /*0048*/ 	.byte	0x04, 0x2f
        /*004a*/ 	.short	(.L_13 - .L_12)
	.align		4
.L_12:
        /*004c*/ 	.word	index@(_ZN3cpm10microbench22lop3_throughput_kernelEPmi)
        /*0050*/ 	.word	0x0000000a


	//----- nvinfo : EIATTR_FRAME_SIZE
	.align		4
.L_13:
        /*0054*/ 	.byte	0x04, 0x11
        /*0056*/ 	.short	(.L_15 - .L_14)
	.align		4
.L_14:
        /*0058*/ 	.word	index@(_ZN3cpm10microbench22lop3_throughput_kernelEPmi)
        /*005c*/ 	.word	0x00000000


	//----- nvinfo : EIATTR_REGCOUNT
	.align		4
.L_15:
        /*0060*/ 	.byte	0x04, 0x2f
        /*0062*/ 	.short	(.L_17 - .L_16)
	.align		4
.L_16:
        /*0064*/ 	.word	index@(_ZN3cpm10microbench18sel_latency_kernelEPmi)
        /*0068*/ 	.word	0x0000000a


	//----- nvinfo : EIATTR_FRAME_SIZE
	.align		4
.L_17:
        /*006c*/ 	.byte	0x04, 0x11
        /*006e*/ 	.short	(.L_19 - .L_18)
	.align		4
.L_18:
        /*0070*/ 	.word	index@(_ZN3cpm10microbench18sel_latency_kernelEPmi)
        /*0074*/ 	.word	0x00000000


	//----- nvinfo : EIATTR_REGCOUNT
	.align		4
.L_19:
        /*0078*/ 	.byte	0x04, 0x2f
        /*007a*/ 	.short	(.L_21 - .L_20)
	.align		4
.L_20:
        /*007c*/ 	.word	index@(_ZN3cpm10microbench21sel_throughput_kernelEPmi)
        /*0080*/ 	.word	0x0000000a


	//----- nvinfo : EIATTR_FRAME_SIZE
	.align		4
.L_21:
        /*0084*/ 	.byte	0x04, 0x11
        /*0086*/ 	.short	(.L_23 - .L_22)
	.align		4
.L_22:
        /*0088*/ 	.word	index@(_ZN3cpm10microbench21sel_throughput_kernelEPmi)
        /*008c*/ 	.word	0x00000000


	//----- nvinfo : EIATTR_REGCOUNT
	.align		4
.L_23:
        /*0090*/ 	.byte	0x04, 0x2f
        /*0092*/ 	.short	(.L_25 - .L_24)
	.align		4
.L_24:
        /*0094*/ 	.word	index@(_ZN3cpm10microbench19shfl_latency_kernelEPmi)
        /*0098*/ 	.word	0x0000000b


	//----- nvinfo : EIATTR_FRAME_SIZE
	.align		4
.L_25:
        /*009c*/ 	.byte	0x04, 0x11
        /*009e*/ 	.short	(.L_27 - .L_26)
	.align		4
.L_26:
        /*00a0*/ 	.word	index@(_ZN3cpm10microbench19shfl_latency_kernelEPmi)
        /*00a4*/ 	.word	0x00000000


	//----- nvinfo : EIATTR_REGCOUNT
	.align		4
.L_27:
        /*00a8*/ 	.byte	0x04, 0x2f
        /*00aa*/ 	.short	(.L_29 - .L_28)
	.align		4
.L_28:
        /*00ac*/ 	.word	index@(_ZN3cpm10microbench22shfl_throughput_kernelEPmi)
        /*00b0*/ 	.word	0x0000000e


	//----- nvinfo : EIATTR_FRAME_SIZE
	.align		4
.L_29:
        /*00b4*/ 	.byte	0x04, 0x11
        /*00b6*/ 	.short	(.L_31 - .L_30)
	.align		4
.L_30:
        /*00b8*/ 	.word	index@(_ZN3cpm10microbench22shfl_throughput_kernelEPmi)
        /*00bc*/ 	.word	0x00000000


	//----- nvinfo : EIATTR_MIN_STACK_SIZE
	.align		4
.L_31:
        /*00c0*/ 	.byte	0x04, 0x12
        /*00c2*/ 	.short	(.L_33 - .L_32)
	.align		4
.L_32:
        /*00c4*/ 	.word	index@(_ZN3cpm10microbench22shfl_throughput_kernelEPmi)
        /*00c8*/ 	.word	0x00000000


	//----- nvinfo : EIATTR_MIN_STACK_SIZE
	.align		4
.L_33:
        /*00cc*/ 	.byte	0x04, 0x12
        /*00ce*/ 	.short	(.L_35 - .L_34)
	.align		4
.L_34:
        /*00d0*/ 	.word	index@(_ZN3cpm10microbench19shfl_latency_kernelEPmi)
        /*00d4*/ 	.word	0x00000000


	//----- nvinfo : EIATTR_MIN_STACK_SIZE
	.align		4
.L_35:
        /*00d8*/ 	.byte	0x04, 0x12
        /*00da*/ 	.short	(.L_37 - .L_36)
	.align		4
.L_36:
        /*00dc*/ 	.word	index@(_ZN3cpm10microbench21sel_throughput_kernelEPmi)
        /*00e0*/ 	.word	0x00000000


	//----- nvinfo : EIATTR_MIN_STACK_SIZE
	.align		4
.L_37:
        /*00e4*/ 	.byte	0x04, 0x12
        /*00e6*/ 	.short	(.L_39 - .L_38)
	.align		4
.L_38:
        /*00e8*/ 	.word	index@(_ZN3cpm10microbench18sel_latency_kernelEPmi)
        /*00ec*/ 	.word	0x00000000


	//----- nvinfo : EIATTR_MIN_STACK_SIZE
	.align		4
.L_39:
        /*00f0*/ 	.byte	0x04, 0x12
        /*00f2*/ 	.short	(.L_41 - .L_40)
	.align		4
.L_40:
        /*00f4*/ 	.word	index@(_ZN3cpm10microbench22lop3_throughput_kernelEPmi)
        /*00f8*/ 	.word	0x00000000


	//----- nvinfo : EIATTR_MIN_STACK_SIZE
	.align		4
.L_41:
        /*00fc*/ 	.byte	0x04, 0x12
        /*00fe*/ 	.short	(.L_43 - .L_42)
	.align		4
.L_42:
        /*0100*/ 	.word	index@(_ZN3cpm10microbench19lop3_latency_kernelEPmi)
        /*0104*/ 	.word	0x00000000


	//----- nvinfo : EIATTR_MIN_STACK_SIZE
	.align		4
.L_43:
        /*0108*/ 	.byte	0x04, 0x12
        /*010a*/ 	.short	(.L_45 - .L_44)
	.align		4
.L_44:
        /*010c*/ 	.word	index@(_ZN3cpm10microbench23iadd3_throughput_kernelEPmi)
        /*0110*/ 	.word	0x00000000


	//----- nvinfo : EIATTR_MIN_STACK_SIZE
	.align		4
.L_45:
        /*0114*/ 	.byte	0x04, 0x12
        /*0116*/ 	.short	(.L_47 - .L_46)
	.align		4
.L_46:
        /*0118*/ 	.word	index@(_ZN3cpm10microbench20iadd3_latency_kernelEPmi)
        /*011c*/ 	.word	0x00000000
.L_47:


//--------------------- .nv.compat                --------------------------
	.section	.nv.compat,"",@"SHT_CUDA_COMPAT_INFO"
	.align	4
        /*0000*/ 	.byte	0x02, 0x09, 0x00, 0x00, 0x02, 0x02, 0x01, 0x00, 0x02, 0x05, 0x05, 0x00, 0x03, 0x07, 0x01, 0x01
        /*0010*/ 	.byte	0x02, 0x03, 0x00, 0x00, 0x02, 0x06, 0x01, 0x00, 0x04, 0x0b, 0x08, 0x00, 0x09, 0x00, 0x00, 0x00
        /*0020*/ 	.byte	0x00, 0x00, 0x00, 0x00


//--------------------- .nv.info._ZN3cpm10microbench22shfl_throughput_kernelEPmi --------------------------
	.section	.nv.info._ZN3cpm10microbench22shfl_throughput_kernelEPmi,"",@"SHT_CUDA_INFO"
	.sectionflags	@""
	.align	4


	//----- nvinfo : EIATTR_CUDA_API_VERSION
	.align		4
        /*0000*/ 	.byte	0x04, 0x37
        /*0002*/ 	.short	(.L_49 - .L_48)
.L_48:
        /*0004*/ 	.word	0x00000082


	//----- nvinfo : EIATTR_KPARAM_INFO
	.align		4
.L_49:
        /*0008*/ 	.byte	0x04, 0x17
        /*000a*/ 	.short	(.L_51 - .L_50)
.L_50:
        /*000c*/ 	.word	0x00000000
        /*0010*/ 	.short	0x0001
        /*0012*/ 	.short	0x0008
        /*0014*/ 	.byte	0x00, 0xf0, 0x11, 0x00


	//----- nvinfo : EIATTR_KPARAM_INFO
	.align		4
.L_51:
        /*0018*/ 	.byte	0x04, 0x17
        /*001a*/ 	.short	(.L_53 - .L_52)
.L_52:
        /*001c*/ 	.word	0x00000000
        /*0020*/ 	.short	0x0000
        /*0022*/ 	.short	0x0000
        /*0024*/ 	.byte	0x00, 0xf5, 0x21, 0x00


	//----- nvinfo : EIATTR_SPARSE_MMA_MASK
	.align		4
.L_53:
        /*0028*/ 	.byte	0x03, 0x50
        /*002a*/ 	.short	0x0000


	//----- nvinfo : EIATTR_MAXREG_COUNT
	.align		4
        /*002c*/ 	.byte	0x03, 0x1b
        /*002e*/ 	.short	0x00ff


	//----- nvinfo : EIATTR_MERCURY_ISA_VERSION
	.align		4
        /*0030*/ 	.byte	0x03, 0x5f
        /*0032*/ 	.short	0x0101


	//----- nvinfo : EIATTR_COOP_GROUP_MASK_REGIDS
	.align		4
        /*0034*/ 	.byte	0x04, 0x29
        /*0036*/ 	.short	(.L_55 - .L_54)


	//   ....[0]....
.L_54:
        /*0038*/ 	.word	0xffffffff


	//   ....[1]....
        /*003c*/ 	.word	0xffffffff


	//   ....[2]....
        /*0040*/ 	.word	0xffffffff


	//   ....[3]....
        /*0044*/ 	.word	0xffffffff


	//----- nvinfo : EIATTR_COOP_GROUP_INSTR_OFFSETS
	.align		4
.L_55:
        /*0048*/ 	.byte	0x04, 0x28
        /*004a*/ 	.short	(.L_57 - .L_56)


	//   ....[0]....
.L_56:
        /*004c*/ 	.word	0x000000e0


	//   ....[1]....
        /*0050*/ 	.word	0x00000100


	//   ....[2]....
        /*0054*/ 	.word	0x00000120


	//   ....[3]....
        /*0058*/ 	.word	0x00000130


	//----- nvinfo : EIATTR_VRC_CTA_INIT_COUNT
	.align		4
.L_57:
        /*005c*/ 	.byte	0x02, 0x4a
	.zero		1
	.zero		1


	//----- nvinfo : EIATTR_EXIT_INSTR_OFFSETS
	.align		4
        /*0060*/ 	.byte	0x04, 0x1c
        /*0062*/ 	.short	(.L_59 - .L_58)


	//   ....[0]....
.L_58:
        /*0064*/ 	.word	0x00000170


	//   ....[1]....
        /*0068*/ 	.word	0x00000220


	//----- nvinfo : EIATTR_CBANK_PARAM_SIZE
	.align		4
.L_59:
        /*006c*/ 	.byte	0x03, 0x19
        /*006e*/ 	.short	0x000c


	//----- nvinfo : EIATTR_PARAM_CBANK
	.align		4
        /*0070*/ 	.byte	0x04, 0x0a
        /*0072*/ 	.short	(.L_61 - .L_60)
	.align		4
.L_60:
        /*0074*/ 	.word	index@(.nv.constant0._ZN3cpm10microbench22shfl_throughput_kernelEPmi)
        /*0078*/ 	.short	0x0380
        /*007a*/ 	.short	0x000c


	//----- nvinfo : EIATTR_SW_WAR
	.align		4
.L_61:
        /*007c*/ 	.byte	0x04, 0x36
        /*007e*/ 	.short	(.L_63 - .L_62)
.L_62:
        /*0080*/ 	.word	0x00000008
.L_63:


//--------------------- .nv.info._ZN3cpm10microbench19shfl_latency_kernelEPmi --------------------------
	.section	.nv.info._ZN3cpm10microbench19shfl_latency_kernelEPmi,"",@"SHT_CUDA_INFO"
	.sectionflags	@""
	.align	4


	//----- nvinfo : EIATTR_CUDA_API_VERSION
	.align		4
        /*0000*/ 	.byte	0x04, 0x37
        /*0002*/ 	.short	(.L_65 - .L_64)
.L_64:
        /*0004*/ 	.word	0x00000082


	//----- nvinfo : EIATTR_KPARAM_INFO
	.align		4
.L_65:
        /*0008*/ 	.byte	0x04, 0x17
        /*000a*/ 	.short	(.L_67 - .L_66)
.L_66:
        /*000c*/ 	.word	0x00000000
        /*0010*/ 	.short	0x0001
        /*0012*/ 	.short	0x0008
        /*0014*/ 	.byte	0x00, 0xf0, 0x11, 0x00


	//----- nvinfo : EIATTR_KPARAM_INFO
	.align		4
.L_67:
        /*0018*/ 	.byte	0x04, 0x17
        /*001a*/ 	.short	(.L_69 - .L_68)
.L_68:
        /*001c*/ 	.word	0x00000000
        /*0020*/ 	.short	0x0000
        /*0022*/ 	.short	0x0000
        /*0024*/ 	.byte	0x00, 0xf5, 0x21, 0x00


	//----- nvinfo : EIATTR_SPARSE_MMA_MASK
	.align		4
.L_69:
        /*0028*/ 	.byte	0x03, 0x50
        /*002a*/ 	.short	0x0000


	//----- nvinfo : EIATTR_MAXREG_COUNT
	.align		4
        /*002c*/ 	.byte	0x03, 0x1b
        /*002e*/ 	.short	0x00ff


	//----- nvinfo : EIATTR_MERCURY_ISA_VERSION
	.align		4
        /*0030*/ 	.byte	0x03, 0x5f
        /*0032*/ 	.short	0x0101


	//----- nvinfo : EIATTR_COOP_GROUP_MASK_REGIDS
	.align		4
        /*0034*/ 	.byte	0x04, 0x29
        /*0036*/ 	.short	(.L_71 - .L_70)


	//   ....[0]....
.L_70:
        /*0038*/ 	.word	0xffffffff


	//----- nvinfo : EIATTR_COOP_GROUP_INSTR_OFFSETS
	.align		4
.L_71:
        /*003c*/ 	.byte	0x04, 0x28
        /*003e*/ 	.short	(.L_73 - .L_72)


	//   ....[0]....
.L_72:
        /*0040*/ 	.word	0x00000090


	//----- nvinfo : EIATTR_VRC_CTA_INIT_COUNT
	.align		4
.L_73:
        /*0044*/ 	.byte	0x02, 0x4a
	.zero		1
	.zero		1


	//----- nvinfo : EIATTR_EXIT_INSTR_OFFSETS
	.align		4
        /*0048*/ 	.byte	0x04, 0x1c
        /*004a*/ 	.short	(.L_75 - .L_74)


	//   ....[0]....
.L_74:
        /*004c*/ 	.word	0x00000100


	//   ....[1]....
        /*0050*/ 	.word	0x00000190


	//----- nvinfo : EIATTR_CBANK_PARAM_SIZE
	.align		4
.L_75:
        /*0054*/ 	.byte	0x03, 0x19
        /*0056*/ 	.short	0x000c


	//----- nvinfo : EIATTR_PARAM_CBANK
	.align		4
        /*0058*/ 	.byte	0x04, 0x0a
        /*005a*/ 	.short	(.L_77 - .L_76)
	.align		4
.L_76:
        /*005c*/ 	.word	index@(.nv.constant0._ZN3cpm10microbench19shfl_latency_kernelEPmi)
        /*0060*/ 	.short	0x0380
        /*0062*/ 	.short	0x000c


	//----- nvinfo : EIATTR_SW_WAR
	.align		4
.L_77:
        /*0064*/ 	.byte	0x04, 0x36
        /*0066*/ 	.short	(.L_79 - .L_78)
.L_78:
        /*0068*/ 	.word	0x00000008
.L_79:


//--------------------- .nv.info._ZN3cpm10microbench21sel_throughput_kernelEPmi --------------------------
	.section	.nv.info._ZN3cpm10microbench21sel_throughput_kernelEPmi,"",@"SHT_CUDA_INFO"
	.sectionflags	@""
	.align	4


	//----- nvinfo : EIATTR_CUDA_API_VERSION
	.align		4
        /*0000*/ 	.byte	0x04, 0x37
        /*0002*/ 	.short	(.L_81 - .L_80)
.L_80:
        /*0004*/ 	.word	0x00000082


	//----- nvinfo : EIATTR_KPARAM_INFO
	.align		4
.L_81:
        /*0008*/ 	.byte	0x04, 0x17
        /*000a*/ 	.short	(.L_83 - .L_82)
.L_82:
        /*000c*/ 	.word	0x00000000
        /*0010*/ 	.short	0x0001
        /*0012*/ 	.short	0x0008
        /*0014*/ 	.byte	0x00, 0xf0, 0x11, 0x00


	//----- nvinfo : EIATTR_KPARAM_INFO
	.align		4
.L_83:
        /*0018*/ 	.byte	0x04, 0x17
        /*001a*/ 	.short	(.L_85 - .L_84)
.L_84:
        /*001c*/ 	.word	0x00000000
        /*0020*/ 	.short	0x0000
        /*0022*/ 	.short	0x0000
        /*0024*/ 	.byte	0x00, 0xf5, 0x21, 0x00


	//----- nvinfo : EIATTR_SPARSE_MMA_MASK
	.align		4
.L_85:
        /*0028*/ 	.byte	0x03, 0x50
        /*002a*/ 	.short	0x0000


	//----- nvinfo : EIATTR_MAXREG_COUNT
	.align		4
        /*002c*/ 	.byte	0x03, 0x1b
        /*002e*/ 	.short	0x00ff


	//----- nvinfo : EIATTR_MERCURY_ISA_VERSION
	.align		4
        /*0030*/ 	.byte	0x03, 0x5f
        /*0032*/ 	.short	0x0101


	//----- nvinfo : EIATTR_VRC_CTA_INIT_COUNT
	.align		4
        /*0034*/ 	.byte	0x02, 0x4a
	.zero		1
	.zero		1


	//----- nvinfo : EIATTR_EXIT_INSTR_OFFSETS
	.align		4
        /*0038*/ 	.byte	0x04, 0x1c
        /*003a*/ 	.short	(.L_87 - .L_86)


	//   ....[0]....
.L_86:
        /*003c*/ 	.word	0x00000090


	//----- nvinfo : EIATTR_CBANK_PARAM_SIZE
	.align		4
.L_87:
        /*0040*/ 	.byte	0x03, 0x19
        /*0042*/ 	.short	0x000c


	//----- nvinfo : EIATTR_PARAM_CBANK
	.align		4
        /*0044*/ 	.byte	0x04, 0x0a
        /*0046*/ 	.short	(.L_89 - .L_88)
	.align		4
.L_88:
        /*0048*/ 	.word	index@(.nv.constant0._ZN3cpm10microbench21sel_throughput_kernelEPmi)
        /*004c*/ 	.short	0x0380
        /*004e*/ 	.short	0x000c


	//----- nvinfo : EIATTR_SW_WAR
	.align		4
.L_89:
        /*0050*/ 	.byte	0x04, 0x36
        /*0052*/ 	.short	(.L_91 - .L_90)
.L_90:
        /*0054*/ 	.word	0x00000008
.L_91:


//--------------------- .nv.info._ZN3cpm10microbench18sel_latency_kernelEPmi --------------------------
	.section	.nv.info._ZN3cpm10microbench18sel_latency_kernelEPmi,"",@"SHT_CUDA_INFO"
	.sectionflags	@""
	.align	4


	//----- nvinfo : EIATTR_CUDA_API_VERSION
	.align		4
        /*0000*/ 	.byte	0x04, 0x37
        /*0002*/ 	.short	(.L_93 - .L_92)
.L_92:
        /*0004*/ 	.word	0x00000082


	//----- nvinfo : EIATTR_KPARAM_INFO
	.align		4
.L_93:
        /*0008*/ 	.byte	0x04, 0x17
        /*000a*/ 	.short	(.L_95 - .L_94)
.L_94:
        /*000c*/ 	.word	0x00000000
        /*0010*/ 	.short	0x0001
        /*0012*/ 	.short	0x0008
        /*0014*/ 	.byte	0x00, 0xf0, 0x11, 0x00


	//----- nvinfo : EIATTR_KPARAM_INFO
	.align		4
.L_95:
        /*0018*/ 	.byte	0x04, 0x17
        /*001a*/ 	.short	(.L_97 - .L_96)
.L_96:
        /*001c*/ 	.word	0x00000000
        /*0020*/ 	.short	0x0000
        /*0022*/ 	.short	0x0000
        /*0024*/ 	.byte	0x00, 0xf5, 0x21, 0x00


	//----- nvinfo : EIATTR_SPARSE_MMA_MASK
	.align		4
.L_97:
        /*0028*/ 	.byte	0x03, 0x50
        /*002a*/ 	.short	0x0000


	//----- nvinfo : EIATTR_MAXREG_COUNT
	.align		4
        /*002c*/ 	.byte	0x03, 0x1b
        /*002e*/ 	.short	0x00ff


	//----- nvinfo : EIATTR_MERCURY_ISA_VERSION
	.align		4
        /*0030*/ 	.byte	0x03, 0x5f
        /*0032*/ 	.short	0x0101


	//----- nvinfo : EIATTR_VRC_CTA_INIT_COUNT
	.align		4
        /*0034*/ 	.byte	0x02, 0x4a
	.zero		1
	.zero		1


	//----- nvinfo : EIATTR_EXIT_INSTR_OFFSETS
	.align		4
        /*0038*/ 	.byte	0x04, 0x1c
        /*003a*/ 	.short	(.L_99 - .L_98)


	//   ....[0]....
.L_98:
        /*003c*/ 	.word	0x00000090


	//----- nvinfo : EIATTR_CBANK_PARAM_SIZE
	.align		4
.L_99:
        /*0040*/ 	.byte	0x03, 0x19
        /*0042*/ 	.short	0x000c


	//----- nvinfo : EIATTR_PARAM_CBANK
	.align		4
        /*0044*/ 	.byte	0x04, 0x0a
        /*0046*/ 	.short	(.L_101 - .L_100)
	.align		4
.L_100:
        /*0048*/ 	.word	index@(.nv.constant0._ZN3cpm10microbench18sel_latency_kernelEPmi)
        /*004c*/ 	.short	0x0380
        /*004e*/ 	.short	0x000c


	//----- nvinfo : EIATTR_SW_WAR
	.align		4
.L_101:
        /*0050*/ 	.byte	0x04, 0x36
        /*0052*/ 	.short	(.L_103 - .L_102)
.L_102:
        /*0054*/ 	.word	0x00000008
.L_103:


//--------------------- .nv.info._ZN3cpm10microbench22lop3_throughput_kernelEPmi --------------------------
	.section	.nv.info._ZN3cpm10microbench22lop3_throughput_kernelEPmi,"",@"SHT_CUDA_INFO"
	.sectionflags	@""
	.align	4


	//----- nvinfo : EIATTR_CUDA_API_VERSION
	.align		4
        /*0000*/ 	.byte	0x04, 0x37
        /*0002*/ 	.short	(.L_105 - .L_104)
.L_104:
        /*0004*/ 	.word	0x00000082


	//----- nvinfo : EIATTR_KPARAM_INFO
	.align		4
.L_105:
        /*0008*/ 	.byte	0x04, 0x17
        /*000a*/ 	.short	(.L_107 - .L_106)
.L_106:
        /*000c*/ 	.word	0x00000000
        /*0010*/ 	.short	0x0001
        /*0012*/ 	.short	0x0008
        /*0014*/ 	.byte	0x00, 0xf0, 0x11, 0x00


	//----- nvinfo : EIATTR_KPARAM_INFO
	.align		4
.L_107:
        /*0018*/ 	.byte	0x04, 0x17
        /*001a*/ 	.short	(.L_109 - .L_108)
.L_108:
        /*001c*/ 	.word	0x00000000
        /*0020*/ 	.short	0x0000
        /*0022*/ 	.short	0x0000
        /*0024*/ 	.byte	0x00, 0xf5, 0x21, 0x00


	//----- nvinfo : EIATTR_SPARSE_MMA_MASK
	.align		4
.L_109:
        /*0028*/ 	.byte	0x03, 0x50
        /*002a*/ 	.short	0x0000


	//----- nvinfo : EIATTR_MAXREG_COUNT
	.align		4
        /*002c*/ 	.byte	0x03, 0x1b
        /*002e*/ 	.short	0x00ff


	//----- nvinfo : EIATTR_MERCURY_ISA_VERSION
	.align		4
        /*0030*/ 	.byte	0x03, 0x5f
        /*0032*/ 	.short	0x0101


	//----- nvinfo : EIATTR_VRC_CTA_INIT_COUNT
	.align		4
        /*0034*/ 	.byte	0x02, 0x4a
	.zero		1
	.zero		1


	//----- nvinfo : EIATTR_EXIT_INSTR_OFFSETS
	.align		4
        /*0038*/ 	.byte	0x04, 0x1c
        /*003a*/ 	.short	(.L_111 - .L_110)


	//   ....[0]....
.L_110:
        /*003c*/ 	.word	0x00000300


	//----- nvinfo : EIATTR_CBANK_PARAM_SIZE
	.align		4
.L_111:
        /*0040*/ 	.byte	0x03, 0x19
        /*0042*/ 	.short	0x000c


	//----- nvinfo : EIATTR_PARAM_CBANK
	.align		4
        /*0044*/ 	.byte	0x04, 0x0a
        /*0046*/ 	.short	(.L_113 - .L_112)
	.align		4
.L_112:
        /*0048*/ 	.word	index@(.nv.constant0._ZN3cpm10microbench22lop3_throughput_kernelEPmi)
        /*004c*/ 	.short	0x0380
        /*004e*/ 	.short	0x000c


	//----- nvinfo : EIATTR_SW_WAR
	.align		4
.L_113:
        /*0050*/ 	.byte	0x04, 0x36
        /*0052*/ 	.short	(.L_115 - .L_114)
.L_114:
        /*0054*/ 	.word	0x00000008
.L_115:


//--------------------- .nv.info._ZN3cpm10microbench19lop3_latency_kernelEPmi --------------------------
	.section	.nv.info._ZN3cpm10microbench19lop3_latency_kernelEPmi,"",@"SHT_CUDA_INFO"
	.sectionflags	@""
	.align	4


	//----- nvinfo : EIATTR_CUDA_API_VERSION
	.align		4
        /*0000*/ 	.byte	0x04, 0x37
        /*0002*/ 	.short	(.L_117 - .L_116)
.L_116:
        /*0004*/ 	.word	0x00000082


	//----- nvinfo : EIATTR_KPARAM_INFO
	.align		4
.L_117:
        /*0008*/ 	.byte	0x04, 0x17
        /*000a*/ 	.short	(.L_119 - .L_118)
.L_118:
        /*000c*/ 	.word	0x00000000
        /*0010*/ 	.short	0x0001
        /*0012*/ 	.short	0x0008
        /*0014*/ 	.byte	0x00, 0xf0, 0x11, 0x00


	//----- nvinfo : EIATTR_KPARAM_INFO
	.align		4
.L_119:
        /*0018*/ 	.byte	0x04, 0x17
        /*001a*/ 	.short	(.L_121 - .L_120)
.L_120:
        /*001c*/ 	.word	0x00000000
        /*0020*/ 	.short	0x0000
        /*0022*/ 	.short	0x0000
        /*0024*/ 	.byte	0x00, 0xf5, 0x21, 0x00


	//----- nvinfo : EIATTR_SPARSE_MMA_MASK
	.align		4
.L_121:
        /*0028*/ 	.byte	0x03, 0x50
        /*002a*/ 	.short	0x0000


	//----- nvinfo : EIATTR_MAXREG_COUNT
	.align		4
        /*002c*/ 	.byte	0x03, 0x1b
        /*002e*/ 	.short	0x00ff


	//----- nvinfo : EIATTR_MERCURY_ISA_VERSION
	.align		4
        /*0030*/ 	.byte	0x03, 0x5f
        /*0032*/ 	.short	0x0101


	//----- nvinfo : EIATTR_VRC_CTA_INIT_COUNT
	.align		4
        /*0034*/ 	.byte	0x02, 0x4a
	.zero		1
	.zero		1


	//----- nvinfo : EIATTR_EXIT_INSTR_OFFSETS
	.align		4
        /*0038*/ 	.byte	0x04, 0x1c
        /*003a*/ 	.short	(.L_123 - .L_122)


	//   ....[0]....
.L_122:
        /*003c*/ 	.word	0x00000170


	//----- nvinfo : EIATTR_CBANK_PARAM_SIZE
	.align		4
.L_123:
        /*0040*/ 	.byte	0x03, 0x19
        /*0042*/ 	.short	0x000c


	//----- nvinfo : EIATTR_PARAM_CBANK
	.align		4
        /*0044*/ 	.byte	0x04, 0x0a
        /*0046*/ 	.short	(.L_125 - .L_124)
	.align		4
.L_124:
        /*0048*/ 	.word	index@(.nv.constant0._ZN3cpm10microbench19lop3_latency_kernelEPmi)
        /*004c*/ 	.short	0x0380
        /*004e*/ 	.short	0x000c


	//----- nvinfo : EIATTR_SW_WAR
	.align		4
.L_125:
        /*0050*/ 	.byte	0x04, 0x36
        /*0052*/ 	.short	(.L_127 - .L_126)
.L_126:
        /*0054*/ 	.word	0x00000008
.L_127:


//--------------------- .nv.info._ZN3cpm10microbench23iadd3_throughput_kernelEPmi --------------------------
	.section	.nv.info._ZN3cpm10microbench23iadd3_throughput_kernelEPmi,"",@"SHT_CUDA_INFO"
	.sectionflags	@""
	.align	4


	//----- nvinfo : EIATTR_CUDA_API_VERSION
	.align		4
        /*0000*/ 	.byte	0x04, 0x37
        /*0002*/ 	.short	(.L_129 - .L_128)
.L_128:
        /*0004*/ 	.word	0x00000082


	//----- nvinfo : EIATTR_KPARAM_INFO
	.align		4
.L_129:
        /*0008*/ 	.byte	0x04, 0x17
        /*000a*/ 	.short	(.L_131 - .L_130)
.L_130:
        /*000c*/ 	.word	0x00000000
        /*0010*/ 	.short	0x0001
        /*0012*/ 	.short	0x0008
        /*0014*/ 	.byte	0x00, 0xf0, 0x11, 0x00


	//----- nvinfo : EIATTR_KPARAM_INFO
	.align		4
.L_131:
        /*0018*/ 	.byte	0x04, 0x17
        /*001a*/ 	.short	(.L_133 - .L_132)
.L_132:
        /*001c*/ 	.word	0x00000000
        /*0020*/ 	.short	0x0000
        /*0022*/ 	.short	0x0000
        /*0024*/ 	.byte	0x00, 0xf5, 0x21, 0x00


	//----- nvinfo : EIATTR_SPARSE_MMA_MASK
	.align		4
.L_133:
        /*0028*/ 	.byte	0x03, 0x50
        /*002a*/ 	.short	0x0000


	//----- nvinfo : EIATTR_MAXREG_COUNT
	.align		4
        /*002c*/ 	.byte	0x03, 0x1b
        /*002e*/ 	.short	0x00ff


	//----- nvinfo : EIATTR_MERCURY_ISA_VERSION
	.align		4
        /*0030*/ 	.byte	0x03, 0x5f
        /*0032*/ 	.short	0x0101


	//----- nvinfo : EIATTR_VRC_CTA_INIT_COUNT
	.align		4
        /*0034*/ 	.byte	0x02, 0x4a
	.zero		1
	.zero		1


	//----- nvinfo : EIATTR_EXIT_INSTR_OFFSETS
	.align		4
        /*0038*/ 	.byte	0x04, 0x1c
        /*003a*/ 	.short	(.L_135 - .L_134)


	//   ....[0]....
.L_134:
        /*003c*/ 	.word	0x000002f0


	//----- nvinfo : EIATTR_CBANK_PARAM_SIZE
	.align		4
.L_135:
        /*0040*/ 	.byte	0x03, 0x19
        /*0042*/ 	.short	0x000c


	//----- nvinfo : EIATTR_PARAM_CBANK
	.align		4
        /*0044*/ 	.byte	0x04, 0x0a
        /*0046*/ 	.short	(.L_137 - .L_136)
	.align		4
.L_136:
        /*0048*/ 	.word	index@(.nv.constant0._ZN3cpm10microbench23iadd3_throughput_kernelEPmi)
        /*004c*/ 	.short	0x0380
        /*004e*/ 	.short	0x000c


	//----- nvinfo : EIATTR_SW_WAR
	.align		4
.L_137:
        /*0050*/ 	.byte	0x04, 0x36
        /*0052*/ 	.short	(.L_139 - .L_138)
.L_138:
        /*0054*/ 	.word	0x00000008
.L_139:


//--------------------- .nv.info._ZN3cpm10microbench20iadd3_latency_kernelEPmi --------------------------
	.section	.nv.info._ZN3cpm10microbench20iadd3_latency_kernelEPmi,"",@"SHT_CUDA_INFO"
	.sectionflags	@""
	.align	4


	//----- nvinfo : EIATTR_CUDA_API_VERSION
	.align		4
        /*0000*/ 	.byte	0x04, 0x37
        /*0002*/ 	.short	(.L_141 - .L_140)
.L_140:
        /*0004*/ 	.word	0x00000082


	//----- nvinfo : EIATTR_KPARAM_INFO
	.align		4
.L_141:
        /*0008*/ 	.byte	0x04, 0x17
        /*000a*/ 	.short	(.L_143 - .L_142)
.L_142:
        /*000c*/ 	.word	0x00000000
        /*0010*/ 	.short	0x0001
        /*0012*/ 	.short	0x0008
        /*0014*/ 	.byte	0x00, 0xf0, 0x11, 0x00


	//----- nvinfo : EIATTR_KPARAM_INFO
	.align		4
.L_143:
        /*0018*/ 	.byte	0x04, 0x17
        /*001a*/ 	.short	(.L_145 - .L_144)
.L_144:
        /*001c*/ 	.word	0x00000000
        /*0020*/ 	.short	0x0000
        /*0022*/ 	.short	0x0000
        /*0024*/ 	.byte	0x00, 0xf5, 0x21, 0x00


	//----- nvinfo : EIATTR_SPARSE_MMA_MASK
	.align		4
.L_145:
        /*0028*/ 	.byte	0x03, 0x50
        /*002a*/ 	.short	0x0000


	//----- nvinfo : EIATTR_MAXREG_COUNT
	.align		4
        /*002c*/ 	.byte	0x03, 0x1b
        /*002e*/ 	.short	0x00ff


	//----- nvinfo : EIATTR_MERCURY_ISA_VERSION
	.align		4
        /*0030*/ 	.byte	0x03, 0x5f
        /*0032*/ 	.short	0x0101


	//----- nvinfo : EIATTR_VRC_CTA_INIT_COUNT
	.align		4
        /*0034*/ 	.byte	0x02, 0x4a
	.zero		1
	.zero		1


	//----- nvinfo : EIATTR_EXIT_INSTR_OFFSETS
	.align		4
        /*0038*/ 	.byte	0x04, 0x1c
        /*003a*/ 	.short	(.L_147 - .L_146)


	//   ....[0]....
.L_146:
        /*003c*/ 	.word	0x00000160


	//----- nvinfo : EIATTR_CBANK_PARAM_SIZE
	.align		4
.L_147:
        /*0040*/ 	.byte	0x03, 0x19
        /*0042*/ 	.short	0x000c


	//----- nvinfo : EIATTR_PARAM_CBANK
	.align		4
        /*0044*/ 	.byte	0x04, 0x0a
        /*0046*/ 	.short	(.L_149 - .L_148)
	.align		4
.L_148:
        /*0048*/ 	.word	index@(.nv.constant0._ZN3cpm10microbench20iadd3_latency_kernelEPmi)
        /*004c*/ 	.short	0x0380
        /*004e*/ 	.short	0x000c


	//----- nvinfo : EIATTR_SW_WAR
	.align		4
.L_149:
        /*0050*/ 	.byte	0x04, 0x36
        /*0052*/ 	.short	(.L_151 - .L_150)
.L_150:
        /*0054*/ 	.word	0x00000008
.L_151:


//--------------------- .nv.callgraph             --------------------------
	.section	.nv.callgraph,"",@"SHT_CUDA_CALLGRAPH"
	.align	4
	.sectionentsize	8
	.align		4
        /*0000*/ 	.word	0x00000000
	.align		4
        /*0004*/ 	.word	0xffffffff
	.align		4
        /*0008*/ 	.word	0x00000000
	.align		4
        /*000c*/ 	.word	0xfffffffe
	.align		4
        /*0010*/ 	.word	0x00000000
	.align		4
        /*0014*/ 	.word	0xfffffffd
	.align		4
        /*0018*/ 	.word	0x00000000
	.align		4
        /*001c*/ 	.word	0xfffffffc


//--------------------- .text._ZN3cpm10microbench22shfl_throughput_kernelEPmi --------------------------
	.section	.text._ZN3cpm10microbench22shfl_throughput_kernelEPmi,"ax",@progbits
	.align	128
        .global         _ZN3cpm10microbench22shfl_throughput_kernelEPmi
        .type           _ZN3cpm10microbench22shfl_throughput_kernelEPmi,@function
        .size           _ZN3cpm10microbench22shfl_throughput_kernelEPmi,(.L_x_20 - _ZN3cpm10microbench22shfl_throughput_kernelEPmi)
        .other          _ZN3cpm10microbench22shfl_throughput_kernelEPmi,@"STO_CUDA_ENTRY STV_DEFAULT"
_ZN3cpm10microbench22shfl_throughput_kernelEPmi:
.text._ZN3cpm10microbench22shfl_throughput_kernelEPmi:
[----:B------:R-:W-:Y:S01]  /*0000*/  LDC R1, c[0x0][0x37c] ;  /* 0x0000df00ff017b82 */ /* 0x000fe20000000800 */
[----:B------:R-:W0:Y:S02]  /*0010*/  S2R R11, SR_TID.X ;  /* 0x00000000000b7919 */ /* 0x000e240000002100 */
[C---:B0-----:R-:W-:Y:S01]  /*0020*/  VIADD R0, R11.reuse, 0x1 ;  /* 0x000000010b007836 */ /* 0x041fe20000000000 */
[C---:B------:R-:W-:Y:S01]  /*0030*/  LOP3.LUT R8, R11.reuse, 0x1f, RZ, 0xc0, !PT ;  /* 0x0000001f0b087812 */ /* 0x040fe200078ec0ff */
[C---:B------:R-:W-:Y:S02]  /*0040*/  VIADD R2, R11.reuse, 0x2 ;  /* 0x000000020b027836 */ /* 0x040fe40000000000 */
[----:B------:R-:W-:Y:S01]  /*0050*/  VIADD R3, R11, 0x3 ;  /* 0x000000030b037836 */ /* 0x000fe20000000000 */
[----:B------:R-:W-:Y:S02]  /*0060*/  LOP3.LUT R9, R0, 0x1f, RZ, 0xc0, !PT ;  /* 0x0000001f00097812 */ /* 0x000fe400078ec0ff */
[----:B------:R-:W-:-:S02]  /*0070*/  LOP3.LUT R0, R2, 0x1f, RZ, 0xc0, !PT ;  /* 0x0000001f02007812 */ /* 0x000fc400078ec0ff */
[----:B------:R-:W-:Y:S02]  /*0080*/  LOP3.LUT R10, R3, 0x1f, RZ, 0xc0, !PT ;  /* 0x0000001f030a7812 */ /* 0x000fe400078ec0ff */
[----:B------:R-:W-:Y:S01]  /*0090*/  CS2R R4, SR_CLOCKLO ;  /* 0x0000000000047805 */ /* 0x000fe20000015000 */
[----:B------:R-:W0:Y:S02]  /*00a0*/  LDCU UR4, c[0x0][0x388] ;  /* 0x00007100ff0477ac */ /* 0x000e240008000800 */
[----:B0-----:R-:W-:-:S09]  /*00b0*/  UISETP.GE.AND UP0, UPT, UR4, 0x1, UPT ;  /* 0x000000010400788c */ /* 0x001fd2000bf06270 */
[----:B------:R-:W-:Y:S05]  /*00c0*/  BRA.U !UP0, `(.L_x_0) ;  /* 0x0000000108207547 */ /* 0x000fea000b800000 */
[----:B------:R-:W-:-:S12]  /*00d0*/  UIADD3 UR4, UPT, UPT, -UR4, URZ, URZ ;  /* 0x000000ff04047290 */ /* 0x000fd8000fffe1ff */
.L_x_1:
[----:B0-----:R-:W0:Y:S01]  /*00e0*/  SHFL.IDX PT, R8, R8, RZ, 0x1f ;  /* 0x00001fff08087589 */ /* 0x001e2200000e0000 */
[----:B------:R-:W-:-:S03]  /*00f0*/  UIADD3 UR4, UPT, UPT, UR4, 0x1, URZ ;  /* 0x0000000104047890 */ /* 0x000fc6000fffe0ff */
[----:B-1----:R-:W1:Y:S01]  /*0100*/  SHFL.IDX PT, R9, R9, 0x1, 0x1f ;  /* 0x00201f0009097f89 */ /* 0x002e6200000e0000 */
[----:B------:R-:W-:-:S03]  /*0110*/  UISETP.NE.AND UP0, UPT, UR4, URZ, UPT ;  /* 0x000000ff0400728c */ /* 0x000fc6000bf05270 */
[----:B--2---:R-:W2:Y:S04]  /*0120*/  SHFL.IDX PT, R0, R0, 0x2, 0x1f ;  /* 0x00401f0000007f89 */ /* 0x004ea800000e0000 */
[----:B---3--:R-:W3:Y:S02]  /*0130*/  SHFL.IDX PT, R10, R10, 0x3, 0x1f ;  /* 0x00601f000a0a7f89 */ /* 0x008ee400000e0000 */
[----:B------:R-:W-:Y:S05]  /*0140*/  BRA.U UP0, `(.L_x_1) ;  /* 0xfffffffd00e47547 */ /* 0x000fea000b83ffff */
.L_x_0:
[----:B------:R-:W-:Y:S02]  /*0150*/  CS2R R6, SR_CLOCKLO ;  /* 0x0000000000067805 */ /* 0x000fe40000015000 */
[----:B------:R-:W-:-:S13]  /*0160*/  ISETP.NE.AND P0, PT, R11, RZ, PT ;  /* 0x000000ff0b00720c */ /* 0x000fda0003f05270 */
[----:B------:R-:W-:Y:S05]  /*0170*/  @P0 EXIT ;  /* 0x000000000000094d */ /* 0x000fea0003800000 */
[----:B------:R-:W4:Y:S01]  /*0180*/  LDC.64 R2, c[0x0][0x380] ;  /* 0x0000e000ff027b82 */ /* 0x000f220000000a00 */
[----:B012---:R-:W-:Y:S01]  /*0190*/  IADD3 R9, PT, PT, R0, R9, R8 ;  /* 0x0000000900097210 */ /* 0x007fe20007ffe008 */
[----:B------:R-:W4:Y:S01]  /*01a0*/  LDCU.64 UR4, c[0x0][0x358] ;  /* 0x00006b00ff0477ac */ /* 0x000f220008000a00 */
[----:B------:R-:W-:-:S03]  /*01b0*/  IADD3 R4, P1, PT, -R4, R6, RZ ;  /* 0x0000000604047210 */ /* 0x000fc60007f3e1ff */
[----:B---3--:R-:W-:Y:S02]  /*01c0*/  IMAD.IADD R9, R9, 0x1, R10 ;  /* 0x0000000109097824 */ /* 0x008fe400078e020a */
[----:B------:R-:W-:-:S03]  /*01d0*/  IMAD.X R5, R7, 0x1, ~R5, P1 ;  /* 0x0000000107057824 */ /* 0x000fc600008e0e05 */
[----:B------:R-:W-:-:S04]  /*01e0*/  ISETP.GE.AND P0, PT, R9, RZ, PT ;  /* 0x000000ff0900720c */ /* 0x000fc80003f06270 */
[----:B------:R-:W-:Y:S02]  /*01f0*/  SEL R4, R4, RZ, P0 ;  /* 0x000000ff04047207 */ /* 0x000fe40000000000 */
[----:B------:R-:W-:-:S05]  /*0200*/  SEL R5, R5, RZ, P0 ;  /* 0x000000ff05057207 */ /* 0x000fca0000000000 */
[----:B----4-:R-:W-:Y:S01]  /*0210*/  STG.E.64 desc[UR4][R2.64], R4 ;  /* 0x0000000402007986 */ /* 0x010fe2000c101b04 */
[----:B------:R-:W-:Y:S05]  /*0220*/  EXIT ;  /* 0x000000000000794d */ /* 0x000fea0003800000 */
.L_x_2:
[----:B------:R-:W-:-:S00]  /*0230*/  BRA `(.L_x_2) ;  /* 0xfffffffc00fc7947 */ /* 0x000fc0000383ffff */
[----:B------:R-:W-:-:S00]  /*0240*/  NOP ;  /* 0x0000000000007918 */ /* 0x000fc00000000000 */
        /* <DEDUP_REMOVED lines=11> */
.L_x_20:


//--------------------- .text._ZN3cpm10microbench19shfl_latency_kernelEPmi --------------------------
	.section	.text._ZN3cpm10microbench19shfl_latency_kernelEPmi,"ax",@progbits
	.align	128
        .global         _ZN3cpm10microbench19shfl_latency_kernelEPmi
        .type           _ZN3cpm10microbench19shfl_latency_kernelEPmi,@function
        .size           _ZN3cpm10microbench19shfl_latency_kernelEPmi,(.L_x_21 - _ZN3cpm10microbench19shfl_latency_kernelEPmi)
        .other          _ZN3cpm10microbench19shfl_latency_kernelEPmi,@"STO_CUDA_ENTRY STV_DEFAULT"
_ZN3cpm10microbench19shfl_latency_kernelEPmi:
.text._ZN3cpm10microbench19shfl_latency_kernelEPmi:
[----:B------:R-:W-:Y:S01]  /*0000*/  LDC R1, c[0x0][0x37c] ;  /* 0x0000df00ff017b82 */ /* 0x000fe20000000800 */
[----:B------:R-:W0:Y:S01]  /*0010*/  S2R R8, SR_TID.X ;  /* 0x0000000000087919 */ /* 0x000e220000002100 */
[----:B------:R-:W-:Y:S01]  /*0020*/  CS2R R4, SR_CLOCKLO ;  /* 0x0000000000047805 */ /* 0x000fe20000015000 */
[----:B------:R-:W1:Y:S01]  /*0030*/  LDCU UR4, c[0x0][0x388] ;  /* 0x00007100ff0477ac */ /* 0x000e620008000800 */
[----:B------:R-:W-:Y:S01]  /*0040*/  PLOP3.LUT P0, PT, PT, PT, PT, 0x8, 0x80 ;  /* 0x000000000080781c */ /* 0x000fe20003f0e170 */
[----:B-1----:R-:W-:-:S09]  /*0050*/  UISETP.GE.AND UP0, UPT, UR4, 0x1, UPT ;  /* 0x000000010400788c */ /* 0x002fd2000bf06270 */
[----:B------:R-:W-:Y:S05]  /*0060*/  BRA.U !UP0, `(.L_x_3) ;  /* 0x00000001081c7547 */ /* 0x000fea000b800000 */
[----:B0-----:R-:W-:Y:S01]  /*0070*/  LOP3.LUT R0, R8, 0x1f, RZ, 0xc0, !PT ;  /* 0x0000001f08007812 */ /* 0x001fe200078ec0ff */
[----:B------:R-:W-:-:S12]  /*0080*/  UIADD3 UR4, UPT, UPT, -UR4, URZ, URZ ;  /* 0x000000ff04047290 */ /* 0x000fd8000fffe1ff */
.L_x_4:
[----:B0-----:R-:W0:Y:S01]  /*0090*/  SHFL.IDX PT, R0, R0, RZ, 0x1f ;  /* 0x00001fff00007589 */ /* 0x001e2200000e0000 */
[----:B------:R-:W-:-:S04]  /*00a0*/  UIADD3 UR4, UPT, UPT, UR4, 0x1, URZ ;  /* 0x0000000104047890 */ /* 0x000fc8000fffe0ff */
[----:B------:R-:W-:-:S09]  /*00b0*/  UISETP.NE.AND UP0, UPT, UR4, URZ, UPT ;  /* 0x000000ff0400728c */ /* 0x000fd2000bf05270 */
[----:B------:R-:W-:Y:S05]  /*00c0*/  BRA.U UP0, `(.L_x_4) ;  /* 0xfffffffd00f07547 */ /* 0x000fea000b83ffff */
[----:B0-----:R-:W-:-:S13]  /*00d0*/  ISETP.LT.AND P0, PT, R0, RZ, PT ;  /* 0x000000ff0000720c */ /* 0x001fda0003f01270 */
.L_x_3:
[----:B------:R-:W-:Y:S02]  /*00e0*/  CS2R R6, SR_CLOCKLO ;  /* 0x0000000000067805 */ /* 0x000fe40000015000 */
[----:B0-----:R-:W-:-:S13]  /*00f0*/  ISETP.NE.AND P1, PT, R8, RZ, PT ;  /* 0x000000ff0800720c */ /* 0x001fda0003f25270 */
[----:B------:R-:W-:Y:S05]  /*0100*/  @P1 EXIT ;  /* 0x000000000000194d */ /* 0x000fea0003800000 */
[----:B------:R-:W0:Y:S01]  /*0110*/  LDC.64 R2, c[0x0][0x380] ;  /* 0x0000e000ff027b82 */ /* 0x000e220000000a00 */
[----:B------:R-:W-:Y:S01]  /*0120*/  ISETP.NE.AND P1, PT, R8, RZ, PT ;  /* 0x000000ff0800720c */ /* 0x000fe20003f25270 */
[----:B------:R-:W0:Y:S01]  /*0130*/  LDCU.64 UR4, c[0x0][0x358] ;  /* 0x00006b00ff0477ac */ /* 0x000e220008000a00 */
[----:B------:R-:W-:-:S05]  /*0140*/  IADD3 R4, P2, PT, -R4, R6, RZ ;  /* 0x0000000604047210 */ /* 0x000fca0007f5e1ff */
[----:B------:R-:W-:-:S06]  /*0150*/  IMAD.X R5, R7, 0x1, ~R5, P2 ;  /* 0x0000000107057824 */ /* 0x000fcc00010e0e05 */
[----:B------:R-:W-:Y:S02]  /*0160*/  @!P1 SEL R4, R4, RZ, !P0 ;  /* 0x000000ff04049207 */ /* 0x000fe40004000000 */
[----:B------:R-:W-:-:S05]  /*0170*/  @!P1 SEL R5, R5, RZ, !P0 ;  /* 0x000000ff05059207 */ /* 0x000fca0004000000 */
[----:B0-----:R-:W-:Y:S01]  /*0180*/  STG.E.64 desc[UR4][R2.64], R4 ;  /* 0x0000000402007986 */ /* 0x001fe2000c101b04 */
[----:B------:R-:W-:Y:S05]  /*0190*/  EXIT ;  /* 0x000000000000794d */ /* 0x000fea0003800000 */
.L_x_5:
        /* <DEDUP_REMOVED lines=14> */
.L_x_21:


//--------------------- .text._ZN3cpm10microbench21sel_throughput_kernelEPmi --------------------------
	.section	.text._ZN3cpm10microbench21sel_throughput_kernelEPmi,"ax",@progbits
	.align	128
        .global         _ZN3cpm10microbench21sel_throughput_kernelEPmi
        .type           _ZN3cpm10microbench21sel_throughput_kernelEPmi,@function
        .size           _ZN3cpm10microbench21sel_throughput_kernelEPmi,(.L_x_22 - _ZN3cpm10microbench21sel_throughput_kernelEPmi)
        .other          _ZN3cpm10microbench21sel_throughput_kernelEPmi,@"STO_CUDA_ENTRY STV_DEFAULT"
_ZN3cpm10microbench21sel_throughput_kernelEPmi:
.text._ZN3cpm10microbench21sel_throughput_kernelEPmi:
[----:B------:R-:W-:Y:S01]  /*0000*/  LDC R1, c[0x0][0x37c] ;  /* 0x0000df00ff017b82 */ /* 0x000fe20000000800 */
[----:B------:R-:W0:Y:S01]  /*0010*/  LDCU.64 UR4, c[0x0][0x358] ;  /* 0x00006b00ff0477ac */ /* 0x000e220008000a00 */
[----:B------:R-:W-:Y:S01]  /*0020*/  NOP ;  /* 0x0000000000007918 */ /* 0x000fe20000000000 */
[----:B------:R-:W-:Y:S02]  /*0030*/  CS2R R4, SR_CLOCKLO ;  /* 0x0000000000047805 */ /* 0x000fe40000015000 */
[----:B------:R-:W-:-:S03]  /*0040*/  CS2R R6, SR_CLOCKLO ;  /* 0x0000000000067805 */ /* 0x000fc60000015000 */
[----:B------:R-:W0:Y:S03]  /*0050*/  LDC.64 R2, c[0x0][0x380] ;  /* 0x0000e000ff027b82 */ /* 0x000e260000000a00 */
[----:B------:R-:W-:-:S05]  /*0060*/  IADD3 R4, P0, PT, -R4, R6, RZ ;  /* 0x0000000604047210 */ /* 0x000fca0007f1e1ff */
[----:B------:R-:W-:-:S05]  /*0070*/  IMAD.X R5, R7, 0x1, ~R5, P0 ;  /* 0x0000000107057824 */ /* 0x000fca00000e0e05 */
[----:B0-----:R-:W-:Y:S01]  /*0080*/  STG.E.64 desc[UR4][R2.64], R4 ;  /* 0x0000000402007986 */ /* 0x001fe2000c101b04 */
[----:B------:R-:W-:Y:S05]  /*0090*/  EXIT ;  /* 0x000000000000794d */ /* 0x000fea0003800000 */
.L_x_6:
        /* <DEDUP_REMOVED lines=14> */
.L_x_22:


//--------------------- .text._ZN3cpm10microbench18sel_latency_kernelEPmi --------------------------
	.section	.text._ZN3cpm10microbench18sel_latency_kernelEPmi,"ax",@progbits
	.align	128
        .global         _ZN3cpm10microbench18sel_latency_kernelEPmi
        .type           _ZN3cpm10microbench18sel_latency_kernelEPmi,@function
        .size           _ZN3cpm10microbench18sel_latency_kernelEPmi,(.L_x_23 - _ZN3cpm10microbench18sel_latency_kernelEPmi)
        .other          _ZN3cpm10microbench18sel_latency_kernelEPmi,@"STO_CUDA_ENTRY STV_DEFAULT"
_ZN3cpm10microbench18sel_latency_kernelEPmi:
.text._ZN3cpm10microbench18sel_latency_kernelEPmi:
        /* <DEDUP_REMOVED lines=10> */
.L_x_7:
        /* <DEDUP_REMOVED lines=14> */
.L_x_23:


//--------------------- .text._ZN3cpm10microbench22lop3_throughput_kernelEPmi --------------------------
	.section	.text._ZN3cpm10microbench22lop3_throughput_kernelEPmi,"ax",@progbits
	.align	128
        .global         _ZN3cpm10microbench22lop3_throughput_kernelEPmi
        .type           _ZN3cpm10microbench22lop3_throughput_kernelEPmi,@function
        .size           _ZN3cpm10microbench22lop3_throughput_kernelEPmi,(.L_x_24 - _ZN3cpm10microbench22lop3_throughput_kernelEPmi)
        .other          _ZN3cpm10microbench22lop3_throughput_kernelEPmi,@"STO_CUDA_ENTRY STV_DEFAULT"
_ZN3cpm10microbench22lop3_throughput_kernelEPmi:
.text._ZN3cpm10microbench22lop3_throughput_kernelEPmi:
[----:B------:R-:W-:Y:S01]  /*0000*/  LDC R1, c[0x0][0x37c] ;  /* 0x0000df00ff017b82 */ /* 0x000fe20000000800 */
[----:B------:R-:W0:Y:S01]  /*0010*/  LDCU.64 UR14, c[0x0][0x358] ;  /* 0x00006b00ff0e77ac */ /* 0x000e220008000a00 */
[----:B------:R-:W-:Y:S01]  /*0020*/  NOP ;  /* 0x0000000000007918 */ /* 0x000fe20000000000 */
[----:B------:R-:W-:Y:S01]  /*0030*/  CS2R R4, SR_CLOCKLO ;  /* 0x0000000000047805 */ /* 0x000fe20000015000 */
[----:B------:R-:W1:Y:S01]  /*0040*/  LDCU UR11, c[0x0][0x388] ;  /* 0x00007100ff0b77ac */ /* 0x000e620008000800 */
[----:B------:R-:W-:Y:S01]  /*0050*/  UMOV UR12, 0x7 ;  /* 0x00000007000c7882 */ /* 0x000fe20000000000 */
[----:B------:R-:W-:Y:S01]  /*0060*/  UMOV UR5, 0x6 ;  /* 0x0000000600057882 */ /* 0x000fe20000000000 */
[----:B------:R-:W-:Y:S01]  /*0070*/  UMOV UR6, 0x5 ;  /* 0x0000000500067882 */ /* 0x000fe20000000000 */
[----:B------:R-:W-:Y:S01]  /*0080*/  UMOV UR4, URZ ;  /* 0x000000ff00047c82 */ /* 0x000fe20008000000 */
[----:B------:R-:W-:Y:S01]  /*0090*/  UMOV UR7, 0x1 ;  /* 0x0000000100077882 */ /* 0x000fe20000000000 */
[----:B------:R-:W-:Y:S01]  /*00a0*/  UMOV UR8, 0x2 ;  /* 0x0000000200087882 */ /* 0x000fe20000000000 */
[----:B------:R-:W-:Y:S01]  /*00b0*/  UMOV UR9, 0x3 ;  /* 0x0000000300097882 */ /* 0x000fe20000000000 */
[----:B------:R-:W-:Y:S01]  /*00c0*/  UMOV UR10, 0x4 ;  /* 0x00000004000a7882 */ /* 0x000fe20000000000 */
[----:B-1----:R-:W-:-:S09]  /*00d0*/  UISETP.GE.AND UP0, UPT, UR11, 0x1, UPT ;  /* 0x000000010b00788c */ /* 0x002fd2000bf06270 */
[----:B0-----:R-:W-:Y:S05]  /*00e0*/  BRA.U !UP0, `(.L_x_8) ;  /* 0x0000000108547547 */ /* 0x001fea000b800000 */
[----:B------:R-:W-:Y:S01]  /*00f0*/  UIADD3 UR11, UPT, UPT, -UR11, URZ, URZ ;  /* 0x000000ff0b0b7290 */ /* 0x000fe2000fffe1ff */
[----:B------:R-:W-:Y:S01]  /*0100*/  UMOV UR10, 0x4 ;  /* 0x00000004000a7882 */ /* 0x000fe20000000000 */
[----:B------:R-:W-:Y:S01]  /*0110*/  UMOV UR9, 0x3 ;  /* 0x0000000300097882 */ /* 0x000fe20000000000 */
[----:B------:R-:W-:Y:S01]  /*0120*/  UMOV UR8, 0x2 ;  /* 0x0000000200087882 */ /* 0x000fe20000000000 */
[----:B------:R-:W-:Y:S01]  /*0130*/  UMOV UR7, 0x1 ;  /* 0x0000000100077882 */ /* 0x000fe20000000000 */
[----:B------:R-:W-:Y:S01]  /*0140*/  UMOV UR4, URZ ;  /* 0x000000ff00047c82 */ /* 0x000fe20008000000 */
[----:B------:R-:W-:Y:S01]  /*0150*/  UMOV UR6, 0x5 ;  /* 0x0000000500067882 */ /* 0x000fe20000000000 */
[----:B------:R-:W-:Y:S01]  /*0160*/  UMOV UR5, 0x6 ;  /* 0x0000000600057882 */ /* 0x000fe20000000000 */
[----:B------:R-:W-:Y:S01]  /*0170*/  UMOV UR12, 0x7 ;  /* 0x00000007000c7882 */ /* 0x000fe20000000000 */
[----:B------:R-:W-:-:S05]  /*0180*/  UMOV UR13, 0x55555555 ;  /* 0x55555555000d7882 */ /* 0x000fca0000000000 */
.L_x_9:
[----:B------:R-:W-:Y:S02]  /*0190*/  UIADD3 UR11, UPT, UPT, UR11, 0x1, URZ ;  /* 0x000000010b0b7890 */ /* 0x000fe4000fffe0ff */
[----:B------:R-:W-:Y:S02]  /*01a0*/  ULOP3.LUT UR4, UR4, 0xaaaaaaaa, UR13, 0x96, !UPT ;  /* 0xaaaaaaaa04047892 */ /* 0x000fe4000f8e960d */
[----:B------:R-:W-:Y:S02]  /*01b0*/  UISETP.NE.AND UP0, UPT, UR11, URZ, UPT ;  /* 0x000000ff0b00728c */ /* 0x000fe4000bf05270 */
[----:B------:R-:W-:Y:S02]  /*01c0*/  ULOP3.LUT UR7, UR7, 0xaaaaaaaa, UR13, 0x96, !UPT ;  /* 0xaaaaaaaa07077892 */ /* 0x000fe4000f8e960d */
[----:B------:R-:W-:Y:S02]  /*01d0*/  ULOP3.LUT UR8, UR8, 0xaaaaaaaa, UR13, 0x96, !UPT ;  /* 0xaaaaaaaa08087892 */ /* 0x000fe4000f8e960d */
[----:B------:R-:W-:-:S02]  /*01e0*/  ULOP3.LUT UR9, UR9, 0xaaaaaaaa, UR13, 0x96, !UPT ;  /* 0xaaaaaaaa09097892 */ /* 0x000fc4000f8e960d */
[----:B------:R-:W-:Y:S02]  /*01f0*/  ULOP3.LUT UR10, UR10, 0xaaaaaaaa, UR13, 0x96, !UPT ;  /* 0xaaaaaaaa0a0a7892 */ /* 0x000fe4000f8e960d */
[----:B------:R-:W-:Y:S02]  /*0200*/  ULOP3.LUT UR6, UR6, 0xaaaaaaaa, UR13, 0x96, !UPT ;  /* 0xaaaaaaaa06067892 */ /* 0x000fe4000f8e960d */
[----:B------:R-:W-:Y:S02]  /*0210*/  ULOP3.LUT UR5, UR5, 0xaaaaaaaa, UR13, 0x96, !UPT ;  /* 0xaaaaaaaa05057892 */ /* 0x000fe4000f8e960d */
[----:B------:R-:W-:Y:S01]  /*0220*/  ULOP3.LUT UR12, UR12, 0xaaaaaaaa, UR13, 0x96, !UPT ;  /* 0xaaaaaaaa0c0c7892 */ /* 0x000fe2000f8e960d */
[----:B------:R-:W-:Y:S11]  /*0230*/  BRA.U UP0, `(.L_x_9) ;  /* 0xfffffffd00d47547 */ /* 0x000ff6000b83ffff */
.L_x_8:
[----:B------:R-:W-:Y:S01]  /*0240*/  CS2R R6, SR_CLOCKLO ;  /* 0x0000000000067805 */ /* 0x000fe20000015000 */
[----:B------:R-:W0:Y:S01]  /*0250*/  LDC.64 R2, c[0x0][0x380] ;  /* 0x0000e000ff027b82 */ /* 0x000e220000000a00 */
[----:B------:R-:W-:-:S04]  /*0260*/  UIADD3 UR8, UPT, UPT, UR8, UR9, UR10 ;  /* 0x0000000908087290 */ /* 0x000fc8000fffe00a */
[----:B------:R-:W-:Y:S01]  /*0270*/  IADD3 R4, P1, PT, -R4, R6, RZ ;  /* 0x0000000604047210 */ /* 0x000fe20007f3e1ff */
[----:B------:R-:W-:Y:S01]  /*0280*/  IMAD R0, RZ, RZ, -UR12 ;  /* 0x8000000cff007e24 */ /* 0x000fe2000f8e02ff */
[----:B------:R-:W-:-:S03]  /*0290*/  UIADD3 UR8, UPT, UPT, UR4, UR8, UR7 ;  /* 0x0000000804087290 */ /* 0x000fc6000fffe007 */
[----:B------:R-:W-:Y:S01]  /*02a0*/  IMAD.X R5, R7, 0x1, ~R5, P1 ;  /* 0x0000000107057824 */ /* 0x000fe200008e0e05 */
[----:B------:R-:W-:-:S06]  /*02b0*/  UIADD3 UR8, UPT, UPT, UR5, UR8, UR6 ;  /* 0x0000000805087290 */ /* 0x000fcc000fffe006 */
[----:B------:R-:W-:-:S04]  /*02c0*/  ISETP.NE.AND P0, PT, R0, UR8, PT ;  /* 0x0000000800007c0c */ /* 0x000fc8000bf05270 */
[----:B------:R-:W-:Y:S02]  /*02d0*/  SEL R4, R4, RZ, P0 ;  /* 0x000000ff04047207 */ /* 0x000fe40000000000 */
[----:B------:R-:W-:-:S05]  /*02e0*/  SEL R5, R5, RZ, P0 ;  /* 0x000000ff05057207 */ /* 0x000fca0000000000 */
[----:B0-----:R-:W-:Y:S01]  /*02f0*/  STG.E.64 desc[UR14][R2.64], R4 ;  /* 0x0000000402007986 */ /* 0x001fe2000c101b0e */
[----:B------:R-:W-:Y:S05]  /*0300*/  EXIT ;  /* 0x000000000000794d */ /* 0x000fea0003800000 */
.L_x_10:
        /* <DEDUP_REMOVED lines=15> */
.L_x_24:


//--------------------- .text._ZN3cpm10microbench19lop3_latency_kernelEPmi --------------------------
	.section	.text._ZN3cpm10microbench19lop3_latency_kernelEPmi,"ax",@progbits
	.align	128
        .global         _ZN3cpm10microbench19lop3_latency_kernelEPmi
        .type           _ZN3cpm10microbench19lop3_latency_kernelEPmi,@function
        .size           _ZN3cpm10microbench19lop3_latency_kernelEPmi,(.L_x_25 - _ZN3cpm10microbench19lop3_latency_kernelEPmi)
        .other          _ZN3cpm10microbench19lop3_latency_kernelEPmi,@"STO_CUDA_ENTRY STV_DEFAULT"
_ZN3cpm10microbench19lop3_latency_kernelEPmi:
.text._ZN3cpm10microbench19lop3_latency_kernelEPmi:
[----:B------:R-:W-:Y:S01]  /*0000*/  LDC R1, c[0x0][0x37c] ;  /* 0x0000df00ff017b82 */ /* 0x000fe20000000800 */
[----:B------:R-:W0:Y:S01]  /*0010*/  LDCU.64 UR6, c[0x0][0x358] ;  /* 0x00006b00ff0677ac */ /* 0x000e220008000a00 */
[----:B------:R-:W-:Y:S01]  /*0020*/  NOP ;  /* 0x0000000000007918 */ /* 0x000fe20000000000 */
[----:B------:R-:W-:Y:S01]  /*0030*/  CS2R R4, SR_CLOCKLO ;  /* 0x0000000000047805 */ /* 0x000fe20000015000 */
[----:B------:R-:W1:Y:S01]  /*0040*/  LDCU UR4, c[0x0][0x388] ;  /* 0x00007100ff0477ac */ /* 0x000e620008000800 */
[----:B------:R-:W-:Y:S01]  /*0050*/  PLOP3.LUT P0, PT, PT, PT, PT, 0x8, 0x80 ;  /* 0x000000000080781c */ /* 0x000fe20003f0e170 */
[----:B-1----:R-:W-:-:S09]  /*0060*/  UISETP.GE.AND UP0, UPT, UR4, 0x1, UPT ;  /* 0x000000010400788c */ /* 0x002fd2000bf06270 */
[----:B0-----:R-:W-:Y:S05]  /*0070*/  BRA.U !UP0, `(.L_x_11) ;  /* 0x0000000108207547 */ /* 0x001fea000b800000 */
[----:B------:R-:W-:Y:S01]  /*0080*/  UIADD3 UR4, UPT, UPT, -UR4, URZ, URZ ;  /* 0x000000ff04047290 */ /* 0x000fe2000fffe1ff */
[----:B------:R-:W-:Y:S01]  /*0090*/  UMOV UR5, 0xffffffff ;  /* 0xffffffff00057882 */ /* 0x000fe20000000000 */
[----:B------:R-:W-:-:S10]  /*00a0*/  UMOV UR8, 0x55555555 ;  /* 0x5555555500087882 */ /* 0x000fd40000000000 */
.L_x_12:
[----:B------:R-:W-:Y:S02]  /*00b0*/  UIADD3 UR4, UPT, UPT, UR4, 0x1, URZ ;  /* 0x0000000104047890 */ /* 0x000fe4000fffe0ff */
[----:B------:R-:W-:Y:S02]  /*00c0*/  ULOP3.LUT UR5, UR5, 0xaaaaaaaa, UR8, 0x96, !UPT ;  /* 0xaaaaaaaa05057892 */ /* 0x000fe4000f8e9608 */
[----:B------:R-:W-:-:S09]  /*00d0*/  UISETP.NE.AND UP0, UPT, UR4, URZ, UPT ;  /* 0x000000ff0400728c */ /* 0x000fd2000bf05270 */
[----:B------:R-:W-:Y:S05]  /*00e0*/  BRA.U UP0, `(.L_x_12) ;  /* 0xfffffffd00f07547 */ /* 0x000fea000b83ffff */
[----:B------:R-:W-:-:S13]  /*00f0*/  ISETP.EQ.AND P0, PT, RZ, UR5, PT ;  /* 0x00000005ff007c0c */ /* 0x000fda000bf02270 */
.L_x_11:
[----:B------:R-:W-:Y:S01]  /*0100*/  CS2R R6, SR_CLOCKLO ;  /* 0x0000000000067805 */ /* 0x000fe20000015000 */
[----:B------:R-:W0:Y:S05]  /*0110*/  LDC.64 R2, c[0x0][0x380] ;  /* 0x0000e000ff027b82 */ /* 0x000e2a0000000a00 */
[----:B------:R-:W-:-:S04]  /*0120*/  IADD3 R4, P1, PT, -R4, R6, RZ ;  /* 0x0000000604047210 */ /* 0x000fc80007f3e1ff */
[----:B------:R-:W-:Y:S01]  /*0130*/  SEL R4, R4, RZ, !P0 ;  /* 0x000000ff04047207 */ /* 0x000fe20004000000 */
[----:B------:R-:W-:-:S05]  /*0140*/  IMAD.X R5, R7, 0x1, ~R5, P1 ;  /* 0x0000000107057824 */ /* 0x000fca00008e0e05 */
[----:B------:R-:W-:-:S05]  /*0150*/  SEL R5, R5, RZ, !P0 ;  /* 0x000000ff05057207 */ /* 0x000fca0004000000 */
[----:B0-----:R-:W-:Y:S01]  /*0160*/  STG.E.64 desc[UR6][R2.64], R4 ;  /* 0x0000000402007986 */ /* 0x001fe2000c101b06 */
[----:B------:R-:W-:Y:S05]  /*0170*/  EXIT ;  /* 0x000000000000794d */ /* 0x000fea0003800000 */
.L_x_13:
        /* <DEDUP_REMOVED lines=16> */
.L_x_25:


//--------------------- .text._ZN3cpm10microbench23iadd3_throughput_kernelEPmi --------------------------
	.section	.text._ZN3cpm10microbench23iadd3_throughput_kernelEPmi,"ax",@progbits
	.align	128
        .global         _ZN3cpm10microbench23iadd3_throughput_kernelEPmi
        .type           _ZN3cpm10microbench23iadd3_throughput_kernelEPmi,@function
        .size           _ZN3cpm10microbench23iadd3_throughput_kernelEPmi,(.L_x_26 - _ZN3cpm10microbench23iadd3_throughput_kernelEPmi)
        .other          _ZN3cpm10microbench23iadd3_throughput_kernelEPmi,@"STO_CUDA_ENTRY STV_DEFAULT"
_ZN3cpm10microbench23iadd3_throughput_kernelEPmi:
.text._ZN3cpm10microbench23iadd3_throughput_kernelEPmi:
        /* <DEDUP_REMOVED lines=23> */
[----:B------:R-:W-:-:S05]  /*0170*/  UMOV UR5, 0x7 ;  /* 0x0000000700057882 */ /* 0x000fca0000000000 */
.L_x_15:
[----:B------:R-:W-:Y:S02]  /*0180*/  UIADD3 UR12, UPT, UPT, UR12, 0x1, URZ ;  /* 0x000000010c0c7890 */ /* 0x000fe4000fffe0ff */
[----:B------:R-:W-:Y:S02]  /*0190*/  UIADD3 UR4, UPT, UPT, UR4, 0x2, URZ ;  /* 0x0000000204047890 */ /* 0x000fe4000fffe0ff */
[----:B------:R-:W-:Y:S02]  /*01a0*/  UISETP.NE.AND UP0, UPT, UR12, URZ, UPT ;  /* 0x000000ff0c00728c */ /* 0x000fe4000bf05270 */
[----:B------:R-:W-:Y:S02]  /*01b0*/  UIADD3 UR8, UPT, UPT, UR8, 0x2, URZ ;  /* 0x0000000208087890 */ /* 0x000fe4000fffe0ff */
[----:B------:R-:W-:Y:S02]  /*01c0*/  UIADD3 UR9, UPT, UPT, UR9, 0x2, URZ ;  /* 0x0000000209097890 */ /* 0x000fe4000fffe0ff */
[----:B------:R-:W-:-:S02]  /*01d0*/  UIADD3 UR10, UPT, UPT, UR10, 0x2, URZ ;  /* 0x000000020a0a7890 */ /* 0x000fc4000fffe0ff */
[----:B------:R-:W-:Y:S02]  /*01e0*/  UIADD3 UR11, UPT, UPT, UR11, 0x2, URZ ;  /* 0x000000020b0b7890 */ /* 0x000fe4000fffe0ff */
[----:B------:R-:W-:Y:S02]  /*01f0*/  UIADD3 UR7, UPT, UPT, UR7, 0x2, URZ ;  /* 0x0000000207077890 */ /* 0x000fe4000fffe0ff */
[----:B------:R-:W-:Y:S02]  /*0200*/  UIADD3 UR6, UPT, UPT, UR6, 0x2, URZ ;  /* 0x0000000206067890 */ /* 0x000fe4000fffe0ff */
[----:B------:R-:W-:Y:S01]  /*0210*/  UIADD3 UR5, UPT, UPT, UR5, 0x2, URZ ;  /* 0x0000000205057890 */ /* 0x000fe2000fffe0ff */
[----:B------:R-:W-:Y:S11]  /*0220*/  BRA.U UP0, `(.L_x_15) ;  /* 0xfffffffd00d47547 */ /* 0x000ff6000b83ffff */
.L_x_14:
[----:B------:R-:W-:Y:S01]  /*0230*/  CS2R R6, SR_CLOCKLO ;  /* 0x0000000000067805 */ /* 0x000fe20000015000 */
[----:B------:R-:W-:Y:S01]  /*0240*/  UIADD3 UR9, UPT, UPT, UR9, UR10, UR11 ;  /* 0x0000000a09097290 */ /* 0x000fe2000fffe00b */
[----:B------:R-:W0:Y:S04]  /*0250*/  LDC.64 R2, c[0x0][0x380] ;  /* 0x0000e000ff027b82 */ /* 0x000e280000000a00 */
[----:B------:R-:W-:Y:S01]  /*0260*/  IADD3 R4, P1, PT, -R4, R6, RZ ;  /* 0x0000000604047210 */ /* 0x000fe20007f3e1ff */
[----:B------:R-:W-:-:S04]  /*0270*/  UIADD3 UR9, UPT, UPT, UR4, UR9, UR8 ;  /* 0x0000000904097290 */ /* 0x000fc8000fffe008 */
[----:B------:R-:W-:Y:S01]  /*0280*/  IMAD.X R5, R7, 0x1, ~R5, P1 ;  /* 0x0000000107057824 */ /* 0x000fe200008e0e05 */
[----:B------:R-:W-:-:S04]  /*0290*/  UIADD3 UR9, UPT, UPT, UR6, UR9, UR7 ;  /* 0x0000000906097290 */ /* 0x000fc8000fffe007 */
[----:B------:R-:W-:-:S06]  /*02a0*/  UIADD3 UR9, UPT, UPT, UR9, UR5, URZ ;  /* 0x0000000509097290 */ /* 0x000fcc000fffe0ff */
[----:B------:R-:W-:-:S04]  /*02b0*/  ISETP.LE.AND P0, PT, RZ, UR9, PT ;  /* 0x00000009ff007c0c */ /* 0x000fc8000bf03270 */
[----:B------:R-:W-:Y:S02]  /*02c0*/  SEL R4, R4, RZ, P0 ;  /* 0x000000ff04047207 */ /* 0x000fe40000000000 */
[----:B------:R-:W-:-:S05]  /*02d0*/  SEL R5, R5, RZ, P0 ;  /* 0x000000ff05057207 */ /* 0x000fca0000000000 */
[----:B0-----:R-:W-:Y:S01]  /*02e0*/  STG.E.64 desc[UR14][R2.64], R4 ;  /* 0x0000000402007986 */ /* 0x001fe2000c101b0e */
[----:B------:R-:W-:Y:S05]  /*02f0*/  EXIT ;  /* 0x000000000000794d */ /* 0x000fea0003800000 */
.L_x_16:
        /* <DEDUP_REMOVED lines=16> */
.L_x_26:


//--------------------- .text._ZN3cpm10microbench20iadd3_latency_kernelEPmi --------------------------
	.section	.text._ZN3cpm10microbench20iadd3_latency_kernelEPmi,"ax",@progbits
	.align	128
        .global         _ZN3cpm10microbench20iadd3_latency_kernelEPmi
        .type           _ZN3cpm10microbench20iadd3_latency_kernelEPmi,@function
        .size           _ZN3cpm10microbench20iadd3_latency_kernelEPmi,(.L_x_27 - _ZN3cpm10microbench20iadd3_latency_kernelEPmi)
        .other          _ZN3cpm10microbench20iadd3_latency_kernelEPmi,@"STO_CUDA_ENTRY STV_DEFAULT"
_ZN3cpm10microbench20iadd3_latency_kernelEPmi:
.text._ZN3cpm10microbench20iadd3_latency_kernelEPmi:
        /* <DEDUP_REMOVED lines=9> */
[----:B------:R-:W-:-:S11]  /*0090*/  UMOV UR5, 0x1 ;  /* 0x0000000100057882 */ /* 0x000fd60000000000 */
.L_x_18:
[----:B------:R-:W-:Y:S02]  /*00a0*/  UIADD3 UR4, UPT, UPT, UR4, 0x1, URZ ;  /* 0x0000000104047890 */ /* 0x000fe4000fffe0ff */
[----:B------:R-:W-:Y:S02]  /*00b0*/  UIADD3 UR5, UPT, UPT, UR5, 0x2, URZ ;  /* 0x0000000205057890 */ /* 0x000fe4000fffe0ff */
[----:B------:R-:W-:-:S09]  /*00c0*/  UISETP.NE.AND UP0, UPT, UR4, URZ, UPT ;  /* 0x000000ff0400728c */ /* 0x000fd2000bf05270 */
[----:B------:R-:W-:Y:S05]  /*00d0*/  BRA.U UP0, `(.L_x_18) ;  /* 0xfffffffd00f07547 */ /* 0x000fea000b83ffff */
[----:B------:R-:W-:-:S13]  /*00e0*/  ISETP.GT.AND P0, PT, RZ, UR5, PT ;  /* 0x00000005ff007c0c */ /* 0x000fda000bf04270 */
.L_x_17:
        /* <DEDUP_REMOVED lines=8> */
.L_x_19:
        /* <DEDUP_REMOVED lines=9> */
.L_x_27:


//--------------------- .nv.shared.reserved.0     --------------------------
	.section	.nv.shared.reserved.0,"aw",@nobits
	.weak		__nv_reservedSMEM_offset_0_alias
	.size		__nv_reservedSMEM_offset_0_alias, 0, 64
	.other		__nv_reservedSMEM_offset_0_alias,@"STO_CUDA_RESERVED_SHARED STV_DEFAULT"
__nv_reservedSMEM_offset_0_alias:
	.zero		0
	.zero		64


//--------------------- .nv.constant0._ZN3cpm10microbench22shfl_throughput_kernelEPmi --------------------------
	.section	.nv.constant0._ZN3cpm10microbench22shfl_throughput_kernelEPmi,"a",@progbits
	.sectionflags	@""
	.align	4
.nv.constant0._ZN3cpm10microbench22shfl_throughput_kernelEPmi:
	.zero		908


//--------------------- .nv.constant0._ZN3cpm10microbench19shfl_latency_kernelEPmi --------------------------
	.section	.nv.constant0._ZN3cpm10microbench19shfl_latency_kernelEPmi,"a",@progbits
	.sectionflags	@""
	.align	4
.nv.constant0._ZN3cpm10microbench19shfl_latency_kernelEPmi:
	.zero		908


//--------------------- .nv.constant0._ZN3cpm10microbench21sel_throughput_kernelEPmi --------------------------
	.section	.nv.constant0._ZN3cpm10microbench21sel_throughput_kernelEPmi,"a",@progbits
	.sectionflags	@""
	.align	4
.nv.constant0._ZN3cpm10microbench21sel_throughput_kernelEPmi:
	.zero		908


//--------------------- .nv.constant0._ZN3cpm10microbench18sel_latency_kernelEPmi --------------------------
	.section	.nv.constant0._ZN3cpm10microbench18sel_latency_kernelEPmi,"a",@progbits
	.sectionflags	@""
	.align	4
.nv.constant0._ZN3cpm10microbench18sel_latency_kernelEPmi:
	.zero		908


//--------------------- .nv.constant0._ZN3cpm10microbench22lop3_throughput_kernelEPmi --------------------------
	.section	.nv.constant0._ZN3cpm10microbench22lop3_throughput_kernelEPmi,"a",@progbits
	.sectionflags	@""
	.align	4
.nv.constant0._ZN3cpm10microbench22lop3_throughput_kernelEPmi:
	.zero		908


//--------------------- .nv.constant0._ZN3cpm10microbench19lop3_latency_kernelEPmi --------------------------
	.section	.nv.constant0._ZN3cpm10microbench19lop3_latency_kernelEPmi,"a",@progbits
	.sectionflags	@""
	.align	4
.nv.constant0._ZN3cpm10microbench19lop3_latency_kernelEPmi:
	.zero		908


//--------------------- .nv.constant0._ZN3cpm10microbench23iadd3_throughput_kernelEPmi --------------------------
	.section	.nv.constant0._ZN3cpm10microbench23iadd3_throughput_kernelEPmi,"a",@progbits
	.sectionflags	@""
	.align	4
.nv.constant0._ZN3cpm10microbench23iadd3_throughput_kernelEPmi:
	.zero		908


//--------------------- .nv.constant0._ZN3cpm10microbench20iadd3_latency_kernelEPmi --------------------------
	.section	.nv.constant0._ZN3cpm10microbench20iadd3_latency_kernelEPmi,"a",@progbits
	.sectionflags	@""
	.align	4
.nv.constant0._ZN3cpm10microbench20iadd3_latency_kernelEPmi:
	.zero		908


//--------------------- SYMBOLS --------------------------

	.type		.nv.reservedSmem.offset0,@object
	.size		.nv.reservedSmem.offset0,0x4
